	.target	sm_90a

	.elftype	@"ET_EXEC"


//--------------------- .note.nv.tkinfo           --------------------------
	.section	.note.nv.tkinfo,"",@"SHT_NOTE"
	.sectionflags	@"SHF_NOTE_NV_TKINFO"
	.tkinfo
        /*0018*/ 	.word	0x00000002
        /*0030*/ 	.string	""
        /*0030*/ 	.string	"ptxas"
        /*0030*/ 	.string	"Cuda compilation tools, release 13.0, V13.0.88"
        /*0030*/ 	.string	"Build cuda_13.0.r13.0/compiler.36424714_0"
        /*0030*/ 	.string	"-arch sm_90a -m 64 "



//--------------------- .note.nv.cuinfo           --------------------------
	.section	.note.nv.cuinfo,"",@"SHT_NOTE"
	.sectionflags	@"SHF_NOTE_NV_CUINFO"
        /*0018*/ 	.short	0x0002
        /*001a*/ 	.short	0x005a
        /*001c*/ 	.short	0x0082
	.zero		2


//--------------------- .nv.info                  --------------------------
	.section	.nv.info,"",@"SHT_CUDA_INFO"
	.align	4


	//----- nvinfo : EIATTR_REGCOUNT
	.align		4
        /*0000*/ 	.byte	0x04, 0x2f
        /*0002*/ 	.short	(.L_12 - .L_11)
	.align		4
.L_11:
        /*0004*/ 	.word	index@(_ZN7cutlass13device_kernelIN5flash19enable_sm80_to_sm89INS1_16FlashAttnFwdSm80INS1_25CollectiveMainloopFwdSm80ILi4ELi1ELb0EN4cute5tupleIJNS5_1CILi128EEENS7_ILi64EEES8_EEELi128ENS_10bfloat16_tEfNS_4arch4Sm80ELb1ELb0ELb1ELb1ELb0ELb1ELb1ELb0EEENS1_21CollectiveEpilogueFwdINS6_IJS8_S8_S9_EEENS6_IJNS7_ILi1EEESH_SH_EEESB_SD_Li128ELb1ELb1ELb0ELb0EEENS1_19SingleTileSchedulerILb1ELb0ELb1ELi128EEEEEEEEEvNT_6ParamsE)
        /*0008*/ 	.word	0x00000004


	//----- nvinfo : EIATTR_FRAME_SIZE
	.align		4
.L_12:
        /*000c*/ 	.byte	0x04, 0x11
        /*000e*/ 	.short	(.L_14 - .L_13)
	.align		4
.L_13:
        /*0010*/ 	.word	index@(_ZN7cutlass13device_kernelIN5flash19enable_sm80_to_sm89INS1_16FlashAttnFwdSm80INS1_25CollectiveMainloopFwdSm80ILi4ELi1ELb0EN4cute5tupleIJNS5_1CILi128EEENS7_ILi64EEES8_EEELi128ENS_10bfloat16_tEfNS_4arch4Sm80ELb1ELb0ELb1ELb1ELb0ELb1ELb1ELb0EEENS1_21CollectiveEpilogueFwdINS6_IJS8_S8_S9_EEENS6_IJNS7_ILi1EEESH_SH_EEESB_SD_Li128ELb1ELb1ELb0ELb0EEENS1_19SingleTileSchedulerILb1ELb0ELb1ELi128EEEEEEEEEvNT_6ParamsE)
        /*0014*/ 	.word	0x00000000


	//----- nvinfo : EIATTR_REGCOUNT
	.align		4
.L_14:
        /*0018*/ 	.byte	0x04, 0x2f
        /*001a*/ 	.short	(.L_16 - .L_15)
	.align		4
.L_15:
        /*001c*/ 	.word	index@(_ZN7cutlass13device_kernelIN5flash19enable_sm80_to_sm89INS1_16FlashAttnFwdSm80INS1_25CollectiveMainloopFwdSm80ILi4ELi1ELb0EN4cute5tupleIJNS5_1CILi128EEENS7_ILi64EEES8_EEELi128ENS_10bfloat16_tEfNS_4arch4Sm80ELb1ELb0ELb1ELb1ELb0ELb0ELb1ELb0EEENS1_21CollectiveEpilogueFwdINS6_IJS8_S8_S9_EEENS6_IJNS7_ILi1EEESH_SH_EEESB_SD_Li128ELb1ELb1ELb0ELb0EEENS1_19SingleTileSchedulerILb1ELb0ELb1ELi128EEEEEEEEEvNT_6ParamsE)
        /*0020*/ 	.word	0x00000004


	//----- nvinfo : EIATTR_FRAME_SIZE
	.align		4
.L_16:
        /*0024*/ 	.byte	0x04, 0x11
        /*0026*/ 	.short	(.L_18 - .L_17)
	.align		4
.L_17:
        /*0028*/ 	.word	index@(_ZN7cutlass13device_kernelIN5flash19enable_sm80_to_sm89INS1_16FlashAttnFwdSm80INS1_25CollectiveMainloopFwdSm80ILi4ELi1ELb0EN4cute5tupleIJNS5_1CILi128EEENS7_ILi64EEES8_EEELi128ENS_10bfloat16_tEfNS_4arch4Sm80ELb1ELb0ELb1ELb1ELb0ELb0ELb1ELb0EEENS1_21CollectiveEpilogueFwdINS6_IJS8_S8_S9_EEENS6_IJNS7_ILi1EEESH_SH_EEESB_SD_Li128ELb1ELb1ELb0ELb0EEENS1_19SingleTileSchedulerILb1ELb0ELb1ELi128EEEEEEEEEvNT_6ParamsE)
        /*002c*/ 	.word	0x00000000


	//----- nvinfo : EIATTR_REGCOUNT
	.align		4
.L_18:
        /*0030*/ 	.byte	0x04, 0x2f
        /*0032*/ 	.short	(.L_20 - .L_19)
	.align		4
.L_19:
        /*0034*/ 	.word	index@(_ZN7cutlass13device_kernelIN5flash19enable_sm80_to_sm89INS1_16FlashAttnFwdSm80INS1_25CollectiveMainloopFwdSm80ILi4ELi1ELb0EN4cute5tupleIJNS5_1CILi128EEENS7_ILi64EEES8_EEELi128ENS_10bfloat16_tEfNS_4arch4Sm80ELb1ELb0ELb1ELb0ELb0ELb0ELb1ELb0EEENS1_21CollectiveEpilogueFwdINS6_IJS8_S8_S9_EEENS6_IJNS7_ILi1EEESH_SH_EEESB_SD_Li128ELb0ELb1ELb0ELb0EEENS1_30DynamicPersistentTileSchedulerILi128ELi128ELb0ELb1ELb0EEEEEEEEEvNT_6ParamsE)
        /*0038*/ 	.word	0x00000004


	//----- nvinfo : EIATTR_FRAME_SIZE
	.align		4
.L_20:
        /*003c*/ 	.byte	0x04, 0x11
        /*003e*/ 	.short	(.L_22 - .L_21)
	.align		4
.L_21:
        /*0040*/ 	.word	index@(_ZN7cutlass13device_kernelIN5flash19enable_sm80_to_sm89INS1_16FlashAttnFwdSm80INS1_25CollectiveMainloopFwdSm80ILi4ELi1ELb0EN4cute5tupleIJNS5_1CILi128EEENS7_ILi64EEES8_EEELi128ENS_10bfloat16_tEfNS_4arch4Sm80ELb1ELb0ELb1ELb0ELb0ELb0ELb1ELb0EEENS1_21CollectiveEpilogueFwdINS6_IJS8_S8_S9_EEENS6_IJNS7_ILi1EEESH_SH_EEESB_SD_Li128ELb0ELb1ELb0ELb0EEENS1_30DynamicPersistentTileSchedulerILi128ELi128ELb0ELb1ELb0EEEEEEEEEvNT_6ParamsE)
        /*0044*/ 	.word	0x00000000


	//----- nvinfo : EIATTR_REGCOUNT
	.align		4
.L_22:
        /*0048*/ 	.byte	0x04, 0x2f
        /*004a*/ 	.short	(.L_24 - .L_23)
	.align		4
.L_23:
        /*004c*/ 	.word	index@(_ZN7cutlass13device_kernelIN5flash19enable_sm80_to_sm89INS1_16FlashAttnFwdSm80INS1_25CollectiveMainloopFwdSm80ILi4ELi1ELb0EN4cute5tupleIJNS5_1CILi128EEENS7_ILi48EEES8_EEELi128ENS_10bfloat16_tEfNS_4arch4Sm80ELb0ELb1ELb1ELb1ELb0ELb1ELb1ELb0EEENS1_21CollectiveEpilogueFwdINS6_IJS8_S8_S9_EEENS6_IJNS7_ILi1EEESH_SH_EEESB_SD_Li128ELb1ELb1ELb0ELb0EEENS1_19SingleTileSchedulerILb1ELb0ELb1ELi128EEEEEEEEEvNT_6ParamsE)
        /*0050*/ 	.word	0x00000004


	//----- nvinfo : EIATTR_FRAME_SIZE
	.align		4
.L_24:
        /*0054*/ 	.byte	0x04, 0x11
        /*0056*/ 	.short	(.L_26 - .L_25)
	.align		4
.L_25:
        /*0058*/ 	.word	index@(_ZN7cutlass13device_kernelIN5flash19enable_sm80_to_sm89INS1_16FlashAttnFwdSm80INS1_25CollectiveMainloopFwdSm80ILi4ELi1ELb0EN4cute5tupleIJNS5_1CILi128EEENS7_ILi48EEES8_EEELi128ENS_10bfloat16_tEfNS_4arch4Sm80ELb0ELb1ELb1ELb1ELb0ELb1ELb1ELb0EEENS1_21CollectiveEpilogueFwdINS6_IJS8_S8_S9_EEENS6_IJNS7_ILi1EEESH_SH_EEESB_SD_Li128ELb1ELb1ELb0ELb0EEENS1_19SingleTileSchedulerILb1ELb0ELb1ELi128EEEEEEEEEvNT_6ParamsE)
        /*005c*/ 	.word	0x00000000


	//----- nvinfo : EIATTR_REGCOUNT
	.align		4
.L_26:
        /*0060*/ 	.byte	0x04, 0x2f
        /*0062*/ 	.short	(.L_28 - .L_27)
	.align		4
.L_27:
        /*0064*/ 	.word	index@(_ZN7cutlass13device_kernelIN5flash19enable_sm80_to_sm89INS1_16FlashAttnFwdSm80INS1_25CollectiveMainloopFwdSm80ILi4ELi1ELb0EN4cute5tupleIJNS5_1CILi128EEENS7_ILi48EEES8_EEELi128ENS_10bfloat16_tEfNS_4arch4Sm80ELb0ELb1ELb1ELb1ELb0ELb0ELb1ELb0EEENS1_21CollectiveEpilogueFwdINS6_IJS8_S8_S9_EEENS6_IJNS7_ILi1EEESH_SH_EEESB_SD_Li128ELb1ELb1ELb0ELb0EEENS1_19SingleTileSchedulerILb1ELb0ELb1ELi128EEEEEEEEEvNT_6ParamsE)
        /*0068*/ 	.word	0x00000004


	//----- nvinfo : EIATTR_FRAME_SIZE
	.align		4
.L_28:
        /*006c*/ 	.byte	0x04, 0x11
        /*006e*/ 	.short	(.L_30 - .L_29)
	.align		4
.L_29:
        /*0070*/ 	.word	index@(_ZN7cutlass13device_kernelIN5flash19enable_sm80_to_sm89INS1_16FlashAttnFwdSm80INS1_25CollectiveMainloopFwdSm80ILi4ELi1ELb0EN4cute5tupleIJNS5_1CILi128EEENS7_ILi48EEES8_EEELi128ENS_10bfloat16_tEfNS_4arch4Sm80ELb0ELb1ELb1ELb1ELb0ELb0ELb1ELb0EEENS1_21CollectiveEpilogueFwdINS6_IJS8_S8_S9_EEENS6_IJNS7_ILi1EEESH_SH_EEESB_SD_Li128ELb1ELb1ELb0ELb0EEENS1_19SingleTileSchedulerILb1ELb0ELb1ELi128EEEEEEEEEvNT_6ParamsE)
        /*0074*/ 	.word	0x00000000


	//----- nvinfo : EIATTR_REGCOUNT
	.align		4
.L_30:
        /*0078*/ 	.byte	0x04, 0x2f
        /*007a*/ 	.short	(.L_32 - .L_31)
	.align		4
.L_31:
        /*007c*/ 	.word	index@(_ZN7cutlass13device_kernelIN5flash19enable_sm80_to_sm89INS1_16FlashAttnFwdSm80INS1_25CollectiveMainloopFwdSm80ILi4ELi1ELb0EN4cute5tupleIJNS5_1CILi128EEENS7_ILi48EEES8_EEELi128ENS_10bfloat16_tEfNS_4arch4Sm80ELb0ELb1ELb1ELb0ELb0ELb0ELb1ELb0EEENS1_21CollectiveEpilogueFwdINS6_IJS8_S8_S9_EEENS6_IJNS7_ILi1EEESH_SH_EEESB_SD_Li128ELb0ELb1ELb0ELb0EEENS1_19SingleTileSchedulerILb0ELb0ELb1ELi128EEEEEEEEEvNT_6ParamsE)
        /*0080*/ 	.word	0x00000004


	//----- nvinfo : EIATTR_FRAME_SIZE
	.align		4
.L_32:
        /*0084*/ 	.byte	0x04, 0x11
        /*0086*/ 	.short	(.L_34 - .L_33)
	.align		4
.L_33:
        /*0088*/ 	.word	index@(_ZN7cutlass13device_kernelIN5flash19enable_sm80_to_sm89INS1_16FlashAttnFwdSm80INS1_25CollectiveMainloopFwdSm80ILi4ELi1ELb0EN4cute5tupleIJNS5_1CILi128EEENS7_ILi48EEES8_EEELi128ENS_10bfloat16_tEfNS_4arch4Sm80ELb0ELb1ELb1ELb0ELb0ELb0ELb1ELb0EEENS1_21CollectiveEpilogueFwdINS6_IJS8_S8_S9_EEENS6_IJNS7_ILi1EEESH_SH_EEESB_SD_Li128ELb0ELb1ELb0ELb0EEENS1_19SingleTileSchedulerILb0ELb0ELb1ELi128EEEEEEEEEvNT_6ParamsE)
        /*008c*/ 	.word	0x00000000


	//----- nvinfo : EIATTR_REGCOUNT
	.align		4
.L_34:
        /*0090*/ 	.byte	0x04, 0x2f
        /*0092*/ 	.short	(.L_36 - .L_35)
	.align		4
.L_35:
        /*0094*/ 	.word	index@(_ZN7cutlass13device_kernelIN5flash19enable_sm80_to_sm89INS1_16FlashAttnFwdSm80INS1_25CollectiveMainloopFwdSm80ILi4ELi1ELb0EN4cute5tupleIJNS5_1CILi128EEENS7_ILi64EEES8_EEELi128ENS_10bfloat16_tEfNS_4arch4Sm80ELb0ELb0ELb1ELb1ELb0ELb1ELb1ELb0EEENS1_21CollectiveEpilogueFwdINS6_IJS8_S8_S9_EEENS6_IJNS7_ILi1EEESH_SH_EEESB_SD_Li128ELb1ELb1ELb0ELb0EEENS1_19SingleTileSchedulerILb1ELb0ELb1ELi128EEEEEEEEEvNT_6ParamsE)
        /*0098*/ 	.word	0x00000004


	//----- nvinfo : EIATTR_FRAME_SIZE
	.align		4
.L_36:
        /*009c*/ 	.byte	0x04, 0x11
        /*009e*/ 	.short	(.L_38 - .L_37)
	.align		4
.L_37:
        /*00a0*/ 	.word	index@(_ZN7cutlass13device_kernelIN5flash19enable_sm80_to_sm89INS1_16FlashAttnFwdSm80INS1_25CollectiveMainloopFwdSm80ILi4ELi1ELb0EN4cute5tupleIJNS5_1CILi128EEENS7_ILi64EEES8_EEELi128ENS_10bfloat16_tEfNS_4arch4Sm80ELb0ELb0ELb1ELb1ELb0ELb1ELb1ELb0EEENS1_21CollectiveEpilogueFwdINS6_IJS8_S8_S9_EEENS6_IJNS7_ILi1EEESH_SH_EEESB_SD_Li128ELb1ELb1ELb0ELb0EEENS1_19SingleTileSchedulerILb1ELb0ELb1ELi128EEEEEEEEEvNT_6ParamsE)
        /*00a4*/ 	.word	0x00000000


	//----- nvinfo : EIATTR_REGCOUNT
	.align		4
.L_38:
        /*00a8*/ 	.byte	0x04, 0x2f
        /*00aa*/ 	.short	(.L_40 - .L_39)
	.align		4
.L_39:
        /*00ac*/ 	.word	index@(_ZN7cutlass13device_kernelIN5flash19enable_sm80_to_sm89INS1_16FlashAttnFwdSm80INS1_25CollectiveMainloopFwdSm80ILi4ELi1ELb0EN4cute5tupleIJNS5_1CILi128EEENS7_ILi64EEES8_EEELi128ENS_10bfloat16_tEfNS_4arch4Sm80ELb0ELb0ELb1ELb1ELb0ELb0ELb1ELb0EEENS1_21CollectiveEpilogueFwdINS6_IJS8_S8_S9_EEENS6_IJNS7_ILi1EEESH_SH_EEESB_SD_Li128ELb1ELb1ELb0ELb0EEENS1_19SingleTileSchedulerILb1ELb0ELb1ELi128EEEEEEEEEvNT_6ParamsE)
        /*00b0*/ 	.word	0x00000004


	//----- nvinfo : EIATTR_FRAME_SIZE
	.align		4
.L_40:
        /*00b4*/ 	.byte	0x04, 0x11
        /*00b6*/ 	.short	(.L_42 - .L_41)
	.align		4
.L_41:
        /*00b8*/ 	.word	index@(_ZN7cutlass13device_kernelIN5flash19enable_sm80_to_sm89INS1_16FlashAttnFwdSm80INS1_25CollectiveMainloopFwdSm80ILi4ELi1ELb0EN4cute5tupleIJNS5_1CILi128EEENS7_ILi64EEES8_EEELi128ENS_10bfloat16_tEfNS_4arch4Sm80ELb0ELb0ELb1ELb1ELb0ELb0ELb1ELb0EEENS1_21CollectiveEpilogueFwdINS6_IJS8_S8_S9_EEENS6_IJNS7_ILi1EEESH_SH_EEESB_SD_Li128ELb1ELb1ELb0ELb0EEENS1_19SingleTileSchedulerILb1ELb0ELb1ELi128EEEEEEEEEvNT_6ParamsE)
        /*00bc*/ 	.word	0x00000000


	//----- nvinfo : EIATTR_REGCOUNT
	.align		4
.L_42:
        /*00c0*/ 	.byte	0x04, 0x2f
        /*00c2*/ 	.short	(.L_44 - .L_43)
	.align		4
.L_43:
        /*00c4*/ 	.word	index@(_ZN7cutlass13device_kernelIN5flash19enable_sm80_to_sm89INS1_16FlashAttnFwdSm80INS1_25CollectiveMainloopFwdSm80ILi4ELi1ELb0EN4cute5tupleIJNS5_1CILi128EEENS7_ILi64EEES8_EEELi128ENS_10bfloat16_tEfNS_4arch4Sm80ELb0ELb0ELb1ELb0ELb0ELb0ELb1ELb0EEENS1_21CollectiveEpilogueFwdINS6_IJS8_S8_S9_EEENS6_IJNS7_ILi1EEESH_SH_EEESB_SD_Li128ELb0ELb1ELb0ELb0EEENS1_19SingleTileSchedulerILb0ELb0ELb1ELi128EEEEEEEEEvNT_6ParamsE)
        /*00c8*/ 	.word	0x00000004


	//----- nvinfo : EIATTR_FRAME_SIZE
	.align		4
.L_44:
        /*00cc*/ 	.byte	0x04, 0x11
        /*00ce*/ 	.short	(.L_46 - .L_45)
	.align		4
.L_45:
        /*00d0*/ 	.word	index@(_ZN7cutlass13device_kernelIN5flash19enable_sm80_to_sm89INS1_16FlashAttnFwdSm80INS1_25CollectiveMainloopFwdSm80ILi4ELi1ELb0EN4cute5tupleIJNS5_1CILi128EEENS7_ILi64EEES8_EEELi128ENS_10bfloat16_tEfNS_4arch4Sm80ELb0ELb0ELb1ELb0ELb0ELb0ELb1ELb0EEENS1_21CollectiveEpilogueFwdINS6_IJS8_S8_S9_EEENS6_IJNS7_ILi1EEESH_SH_EEESB_SD_Li128ELb0ELb1ELb0ELb0EEENS1_19SingleTileSchedulerILb0ELb0ELb1ELi128EEEEEEEEEvNT_6ParamsE)
        /*00d4*/ 	.word	0x00000000


	//----- nvinfo : EIATTR_REGCOUNT
	.align		4
.L_46:
        /*00d8*/ 	.byte	0x04, 0x2f
        /*00da*/ 	.short	(.L_48 - .L_47)
	.align		4
.L_47:
        /*00dc*/ 	.word	index@(_ZN7cutlass13device_kernelIN5flash19enable_sm80_to_sm89INS1_16FlashAttnFwdSm80INS1_25CollectiveMainloopFwdSm80ILi8ELi1ELb1EN4cute5tupleIJNS5_1CILi128EEES8_S8_EEELi128ENS_10bfloat16_tEfNS_4arch4Sm80ELb1ELb0ELb1ELb1ELb0ELb1ELb1ELb0EEENS1_21CollectiveEpilogueFwdIS9_NS6_IJNS7_ILi1EEESF_SF_EEESA_SC_Li256ELb1ELb1ELb0ELb0EEENS1_19SingleTileSchedulerILb1ELb0ELb1ELi128EEEEEEEEEvNT_6ParamsE)
        /*00e0*/ 	.word	0x00000004


	//----- nvinfo : EIATTR_FRAME_SIZE
	.align		4
.L_48:
        /*00e4*/ 	.byte	0x04, 0x11
        /*00e6*/ 	.short	(.L_50 - .L_49)
	.align		4
.L_49:
        /*00e8*/ 	.word	index@(_ZN7cutlass13device_kernelIN5flash19enable_sm80_to_sm89INS1_16FlashAttnFwdSm80INS1_25CollectiveMainloopFwdSm80ILi8ELi1ELb1EN4cute5tupleIJNS5_1CILi128EEES8_S8_EEELi128ENS_10bfloat16_tEfNS_4arch4Sm80ELb1ELb0ELb1ELb1ELb0ELb1ELb1ELb0EEENS1_21CollectiveEpilogueFwdIS9_NS6_IJNS7_ILi1EEESF_SF_EEESA_SC_Li256ELb1ELb1ELb0ELb0EEENS1_19SingleTileSchedulerILb1ELb0ELb1ELi128EEEEEEEEEvNT_6ParamsE)
        /*00ec*/ 	.word	0x00000000


	//----- nvinfo : EIATTR_REGCOUNT
	.align		4
.L_50:
        /*00f0*/ 	.byte	0x04, 0x2f
        /*00f2*/ 	.short	(.L_52 - .L_51)
	.align		4
.L_51:
        /*00f4*/ 	.word	index@(_ZN7cutlass13device_kernelIN5flash19enable_sm80_to_sm89INS1_16FlashAttnFwdSm80INS1_25CollectiveMainloopFwdSm80ILi8ELi1ELb1EN4cute5tupleIJNS5_1CILi128EEES8_S8_EEELi128ENS_10bfloat16_tEfNS_4arch4Sm80ELb1ELb0ELb1ELb1ELb0ELb0ELb1ELb0EEENS1_21CollectiveEpilogueFwdIS9_NS6_IJNS7_ILi1EEESF_SF_EEESA_SC_Li256ELb1ELb1ELb0ELb0EEENS1_19SingleTileSchedulerILb1ELb0ELb1ELi128EEEEEEEEEvNT_6ParamsE)
        /*00f8*/ 	.word	0x00000004


	//----- nvinfo : EIATTR_FRAME_SIZE
	.align		4
.L_52:
        /*00fc*/ 	.byte	0x04, 0x11
        /*00fe*/ 	.short	(.L_54 - .L_53)
	.align		4
.L_53:
        /*0100*/ 	.word	index@(_ZN7cutlass13device_kernelIN5flash19enable_sm80_to_sm89INS1_16FlashAttnFwdSm80INS1_25CollectiveMainloopFwdSm80ILi8ELi1ELb1EN4cute5tupleIJNS5_1CILi128EEES8_S8_EEELi128ENS_10bfloat16_tEfNS_4arch4Sm80ELb1ELb0ELb1ELb1ELb0ELb0ELb1ELb0EEENS1_21CollectiveEpilogueFwdIS9_NS6_IJNS7_ILi1EEESF_SF_EEESA_SC_Li256ELb1ELb1ELb0ELb0EEENS1_19SingleTileSchedulerILb1ELb0ELb1ELi128EEEEEEEEEvNT_6ParamsE)
        /*0104*/ 	.word	0x00000000


	//----- nvinfo : EIATTR_REGCOUNT
	.align		4
.L_54:
        /*0108*/ 	.byte	0x04, 0x2f
        /*010a*/ 	.short	(.L_56 - .L_55)
	.align		4
.L_55:
        /*010c*/ 	.word	index@(_ZN7cutlass13device_kernelIN5flash19enable_sm80_to_sm89INS1_16FlashAttnFwdSm80INS1_25CollectiveMainloopFwdSm80ILi8ELi1ELb1EN4cute5tupleIJNS5_1CILi128EEES8_S8_EEELi128ENS_10bfloat16_tEfNS_4arch4Sm80ELb1ELb0ELb1ELb0ELb0ELb0ELb1ELb0EEENS1_21CollectiveEpilogueFwdIS9_NS6_IJNS7_ILi1EEESF_SF_EEESA_SC_Li256ELb0ELb1ELb0ELb0EEENS1_30DynamicPersistentTileSchedulerILi256ELi256ELb0ELb1ELb0EEEEEEEEEvNT_6ParamsE)
        /*0110*/ 	.word	0x00000004


	//----- nvinfo : EIATTR_FRAME_SIZE
	.align		4
.L_56:
        /*0114*/ 	.byte	0x04, 0x11
        /*0116*/ 	.short	(.L_58 - .L_57)
	.align		4
.L_57:
        /*0118*/ 	.word	index@(_ZN7cutlass13device_kernelIN5flash19enable_sm80_to_sm89INS1_16FlashAttnFwdSm80INS1_25CollectiveMainloopFwdSm80ILi8ELi1ELb1EN4cute5tupleIJNS5_1CILi128EEES8_S8_EEELi128ENS_10bfloat16_tEfNS_4arch4Sm80ELb1ELb0ELb1ELb0ELb0ELb0ELb1ELb0EEENS1_21CollectiveEpilogueFwdIS9_NS6_IJNS7_ILi1EEESF_SF_EEESA_SC_Li256ELb0ELb1ELb0ELb0EEENS1_30DynamicPersistentTileSchedulerILi256ELi256ELb0ELb1ELb0EEEEEEEEEvNT_6ParamsE)
        /*011c*/ 	.word	0x00000000


	//----- nvinfo : EIATTR_REGCOUNT
	.align		4
.L_58:
        /*0120*/ 	.byte	0x04, 0x2f
        /*0122*/ 	.short	(.L_60 - .L_59)
	.align		4
.L_59:
        /*0124*/ 	.word	index@(_ZN7cutlass13device_kernelIN5flash19enable_sm80_to_sm89INS1_16FlashAttnFwdSm80INS1_25CollectiveMainloopFwdSm80ILi8ELi1ELb1EN4cute5tupleIJNS5_1CILi128EEENS7_ILi96EEES8_EEELi128ENS_10bfloat16_tEfNS_4arch4Sm80ELb0ELb1ELb1ELb1ELb0ELb1ELb1ELb0EEENS1_21CollectiveEpilogueFwdINS6_IJS8_S8_S9_EEENS6_IJNS7_ILi1EEESH_SH_EEESB_SD_Li256ELb1ELb1ELb0ELb0EEENS1_19SingleTileSchedulerILb1ELb0ELb1ELi128EEEEEEEEEvNT_6ParamsE)
        /*0128*/ 	.word	0x00000004


	//----- nvinfo : EIATTR_FRAME_SIZE
	.align		4
.L_60:
        /*012c*/ 	.byte	0x04, 0x11
        /*012e*/ 	.short	(.L_62 - .L_61)
	.align		4
.L_61:
        /*0130*/ 	.word	index@(_ZN7cutlass13device_kernelIN5flash19enable_sm80_to_sm89INS1_16FlashAttnFwdSm80INS1_25CollectiveMainloopFwdSm80ILi8ELi1ELb1EN4cute5tupleIJNS5_1CILi128EEENS7_ILi96EEES8_EEELi128ENS_10bfloat16_tEfNS_4arch4Sm80ELb0ELb1ELb1ELb1ELb0ELb1ELb1ELb0EEENS1_21CollectiveEpilogueFwdINS6_IJS8_S8_S9_EEENS6_IJNS7_ILi1EEESH_SH_EEESB_SD_Li256ELb1ELb1ELb0ELb0EEENS1_19SingleTileSchedulerILb1ELb0ELb1ELi128EEEEEEEEEvNT_6ParamsE)
        /*0134*/ 	.word	0x00000000


	//----- nvinfo : EIATTR_REGCOUNT
	.align		4
.L_62:
        /*0138*/ 	.byte	0x04, 0x2f
        /*013a*/ 	.short	(.L_64 - .L_63)
	.align		4
.L_63:
        /*013c*/ 	.word	index@(_ZN7cutlass13device_kernelIN5flash19enable_sm80_to_sm89INS1_16FlashAttnFwdSm80INS1_25CollectiveMainloopFwdSm80ILi8ELi1ELb1EN4cute5tupleIJNS5_1CILi128EEENS7_ILi96EEES8_EEELi128ENS_10bfloat16_tEfNS_4arch4Sm80ELb0ELb1ELb1ELb1ELb0ELb0ELb1ELb0EEENS1_21CollectiveEpilogueFwdINS6_IJS8_S8_S9_EEENS6_IJNS7_ILi1EEESH_SH_EEESB_SD_Li256ELb1ELb1ELb0ELb0EEENS1_19SingleTileSchedulerILb1ELb0ELb1ELi128EEEEEEEEEvNT_6ParamsE)
        /*0140*/ 	.word	0x00000004


	//----- nvinfo : EIATTR_FRAME_SIZE
	.align		4
.L_64:
        /*0144*/ 	.byte	0x04, 0x11
        /*0146*/ 	.short	(.L_66 - .L_65)
	.align		4
.L_65:
        /*0148*/ 	.word	index@(_ZN7cutlass13device_kernelIN5flash19enable_sm80_to_sm89INS1_16FlashAttnFwdSm80INS1_25CollectiveMainloopFwdSm80ILi8ELi1ELb1EN4cute5tupleIJNS5_1CILi128EEENS7_ILi96EEES8_EEELi128ENS_10bfloat16_tEfNS_4arch4Sm80ELb0ELb1ELb1ELb1ELb0ELb0ELb1ELb0EEENS1_21CollectiveEpilogueFwdINS6_IJS8_S8_S9_EEENS6_IJNS7_ILi1EEESH_SH_EEESB_SD_Li256ELb1ELb1ELb0ELb0EEENS1_19SingleTileSchedulerILb1ELb0ELb1ELi128EEEEEEEEEvNT_6ParamsE)
        /*014c*/ 	.word	0x00000000


	//----- nvinfo : EIATTR_REGCOUNT
	.align		4
.L_66:
        /*0150*/ 	.byte	0x04, 0x2f
        /*0152*/ 	.short	(.L_68 - .L_67)
	.align		4
.L_67:
        /*0154*/ 	.word	index@(_ZN7cutlass13device_kernelIN5flash19enable_sm80_to_sm89INS1_16FlashAttnFwdSm80INS1_25CollectiveMainloopFwdSm80ILi8ELi1ELb1EN4cute5tupleIJNS5_1CILi128EEENS7_ILi96EEES8_EEELi128ENS_10bfloat16_tEfNS_4arch4Sm80ELb0ELb1ELb1ELb0ELb0ELb0ELb1ELb0EEENS1_21CollectiveEpilogueFwdINS6_IJS8_S8_S9_EEENS6_IJNS7_ILi1EEESH_SH_EEESB_SD_Li256ELb0ELb1ELb0ELb0EEENS1_19SingleTileSchedulerILb0ELb0ELb1ELi128EEEEEEEEEvNT_6ParamsE)
        /*0158*/ 	.word	0x00000004


	//----- nvinfo : EIATTR_FRAME_SIZE
	.align		4
.L_68:
        /*015c*/ 	.byte	0x04, 0x11
        /*015e*/ 	.short	(.L_70 - .L_69)
	.align		4
.L_69:
        /*0160*/ 	.word	index@(_ZN7cutlass13device_kernelIN5flash19enable_sm80_to_sm89INS1_16FlashAttnFwdSm80INS1_25CollectiveMainloopFwdSm80ILi8ELi1ELb1EN4cute5tupleIJNS5_1CILi128EEENS7_ILi96EEES8_EEELi128ENS_10bfloat16_tEfNS_4arch4Sm80ELb0ELb1ELb1ELb0ELb0ELb0ELb1ELb0EEENS1_21CollectiveEpilogueFwdINS6_IJS8_S8_S9_EEENS6_IJNS7_ILi1EEESH_SH_EEESB_SD_Li256ELb0ELb1ELb0ELb0EEENS1_19SingleTileSchedulerILb0ELb0ELb1ELi128EEEEEEEEEvNT_6ParamsE)
        /*0164*/ 	.word	0x00000000


	//----- nvinfo : EIATTR_REGCOUNT
	.align		4
.L_70:
        /*0168*/ 	.byte	0x04, 0x2f
        /*016a*/ 	.short	(.L_72 - .L_71)
	.align		4
.L_71:
        /*016c*/ 	.word	index@(_ZN7cutlass13device_kernelIN5flash19enable_sm80_to_sm89INS1_16FlashAttnFwdSm80INS1_25CollectiveMainloopFwdSm80ILi8ELi1ELb1EN4cute5tupleIJNS5_1CILi128EEES8_S8_EEELi128ENS_10bfloat16_tEfNS_4arch4Sm80ELb0ELb0ELb1ELb1ELb0ELb1ELb1ELb0EEENS1_21CollectiveEpilogueFwdIS9_NS6_IJNS7_ILi1EEESF_SF_EEESA_SC_Li256ELb1ELb1ELb0ELb0EEENS1_19SingleTileSchedulerILb1ELb0ELb1ELi128EEEEEEEEEvNT_6ParamsE)
        /*0170*/ 	.word	0x00000004


	//----- nvinfo : EIATTR_FRAME_SIZE
	.align		4
.L_72:
        /*0174*/ 	.byte	0x04, 0x11
        /*0176*/ 	.short	(.L_74 - .L_73)
	.align		4
.L_73:
        /*0178*/ 	.word	index@(_ZN7cutlass13device_kernelIN5flash19enable_sm80_to_sm89INS1_16FlashAttnFwdSm80INS1_25CollectiveMainloopFwdSm80ILi8ELi1ELb1EN4cute5tupleIJNS5_1CILi128EEES8_S8_EEELi128ENS_10bfloat16_tEfNS_4arch4Sm80ELb0ELb0ELb1ELb1ELb0ELb1ELb1ELb0EEENS1_21CollectiveEpilogueFwdIS9_NS6_IJNS7_ILi1EEESF_SF_EEESA_SC_Li256ELb1ELb1ELb0ELb0EEENS1_19SingleTileSchedulerILb1ELb0ELb1ELi128EEEEEEEEEvNT_6ParamsE)
        /*017c*/ 	.word	0x00000000


	//----- nvinfo : EIATTR_REGCOUNT
	.align		4
.L_74:
        /*0180*/ 	.byte	0x04, 0x2f
        /*0182*/ 	.short	(.L_76 - .L_75)
	.align		4
.L_75:
        /*0184*/ 	.word	index@(_ZN7cutlass13device_kernelIN5flash19enable_sm80_to_sm89INS1_16FlashAttnFwdSm80INS1_25CollectiveMainloopFwdSm80ILi8ELi1ELb1EN4cute5tupleIJNS5_1CILi128EEES8_S8_EEELi128ENS_10bfloat16_tEfNS_4arch4Sm80ELb0ELb0ELb1ELb1ELb0ELb0ELb1ELb0EEENS1_21CollectiveEpilogueFwdIS9_NS6_IJNS7_ILi1EEESF_SF_EEESA_SC_Li256ELb1ELb1ELb0ELb0EEENS1_19SingleTileSchedulerILb1ELb0ELb1ELi128EEEEEEEEEvNT_6ParamsE)
        /*0188*/ 	.word	0x00000004


	//----- nvinfo : EIATTR_FRAME_SIZE
	.align		4
.L_76:
        /*018c*/ 	.byte	0x04, 0x11
        /*018e*/ 	.short	(.L_78 - .L_77)
	.align		4
.L_77:
        /*0190*/ 	.word	index@(_ZN7cutlass13device_kernelIN5flash19enable_sm80_to_sm89INS1_16FlashAttnFwdSm80INS1_25CollectiveMainloopFwdSm80ILi8ELi1ELb1EN4cute5tupleIJNS5_1CILi128EEES8_S8_EEELi128ENS_10bfloat16_tEfNS_4arch4Sm80ELb0ELb0ELb1ELb1ELb0ELb0ELb1ELb0EEENS1_21CollectiveEpilogueFwdIS9_NS6_IJNS7_ILi1EEESF_SF_EEESA_SC_Li256ELb1ELb1ELb0ELb0EEENS1_19SingleTileSchedulerILb1ELb0ELb1ELi128EEEEEEEEEvNT_6ParamsE)
        /*0194*/ 	.word	0x00000000


	//----- nvinfo : EIATTR_REGCOUNT
	.align		4
.L_78:
        /*0198*/ 	.byte	0x04, 0x2f
        /*019a*/ 	.short	(.L_80 - .L_79)
	.align		4
.L_79:
        /*019c*/ 	.word	index@(_ZN7cutlass13device_kernelIN5flash19enable_sm80_to_sm89INS1_16FlashAttnFwdSm80INS1_25CollectiveMainloopFwdSm80ILi8ELi1ELb1EN4cute5tupleIJNS5_1CILi128EEES8_S8_EEELi128ENS_10bfloat16_tEfNS_4arch4Sm80ELb0ELb0ELb1ELb0ELb0ELb0ELb1ELb0EEENS1_21CollectiveEpilogueFwdIS9_NS6_IJNS7_ILi1EEESF_SF_EEESA_SC_Li256ELb0ELb1ELb0ELb0EEENS1_19SingleTileSchedulerILb0ELb0ELb1ELi128EEEEEEEEEvNT_6ParamsE)
        /*01a0*/ 	.word	0x00000004


	//----- nvinfo : EIATTR_FRAME_SIZE
	.align		4
.L_80:
        /*01a4*/ 	.byte	0x04, 0x11
        /*01a6*/ 	.short	(.L_82 - .L_81)
	.align		4
.L_81:
        /*01a8*/ 	.word	index@(_ZN7cutlass13device_kernelIN5flash19enable_sm80_to_sm89INS1_16FlashAttnFwdSm80INS1_25CollectiveMainloopFwdSm80ILi8ELi1ELb1EN4cute5tupleIJNS5_1CILi128EEES8_S8_EEELi128ENS_10bfloat16_tEfNS_4arch4Sm80ELb0ELb0ELb1ELb0ELb0ELb0ELb1ELb0EEENS1_21CollectiveEpilogueFwdIS9_NS6_IJNS7_ILi1EEESF_SF_EEESA_SC_Li256ELb0ELb1ELb0ELb0EEENS1_19SingleTileSchedulerILb0ELb0ELb1ELi128EEEEEEEEEvNT_6ParamsE)
        /*01ac*/ 	.word	0x00000000


	//----- nvinfo : EIATTR_MIN_STACK_SIZE
	.align		4
.L_82:
        /*01b0*/ 	.byte	0x04, 0x12
        /*01b2*/ 	.short	(.L_84 - .L_83)
	.align		4
.L_83:
        /*01b4*/ 	.word	index@(_ZN7cutlass13device_kernelIN5flash19enable_sm80_to_sm89INS1_16FlashAttnFwdSm80INS1_25CollectiveMainloopFwdSm80ILi8ELi1ELb1EN4cute5tupleIJNS5_1CILi128EEES8_S8_EEELi128ENS_10bfloat16_tEfNS_4arch4Sm80ELb0ELb0ELb1ELb0ELb0ELb0ELb1ELb0EEENS1_21CollectiveEpilogueFwdIS9_NS6_IJNS7_ILi1EEESF_SF_EEESA_SC_Li256ELb0ELb1ELb0ELb0EEENS1_19SingleTileSchedulerILb0ELb0ELb1ELi128EEEEEEEEEvNT_6ParamsE)
        /*01b8*/ 	.word	0x00000000


	//----- nvinfo : EIATTR_MIN_STACK_SIZE
	.align		4
.L_84:
        /*01bc*/ 	.byte	0x04, 0x12
        /*01be*/ 	.short	(.L_86 - .L_85)
	.align		4
.L_85:
        /*01c0*/ 	.word	index@(_ZN7cutlass13device_kernelIN5flash19enable_sm80_to_sm89INS1_16FlashAttnFwdSm80INS1_25CollectiveMainloopFwdSm80ILi8ELi1ELb1EN4cute5tupleIJNS5_1CILi128EEES8_S8_EEELi128ENS_10bfloat16_tEfNS_4arch4Sm80ELb0ELb0ELb1ELb1ELb0ELb0ELb1ELb0EEENS1_21CollectiveEpilogueFwdIS9_NS6_IJNS7_ILi1EEESF_SF_EEESA_SC_Li256ELb1ELb1ELb0ELb0EEENS1_19SingleTileSchedulerILb1ELb0ELb1ELi128EEEEEEEEEvNT_6ParamsE)
        /*01c4*/ 	.word	0x00000000


	//----- nvinfo : EIATTR_MIN_STACK_SIZE
	.align		4
.L_86:
        /*01c8*/ 	.byte	0x04, 0x12
        /*01ca*/ 	.short	(.L_88 - .L_87)
	.align		4
.L_87:
        /*01cc*/ 	.word	index@(_ZN7cutlass13device_kernelIN5flash19enable_sm80_to_sm89INS1_16FlashAttnFwdSm80INS1_25CollectiveMainloopFwdSm80ILi8ELi1ELb1EN4cute5tupleIJNS5_1CILi128EEES8_S8_EEELi128ENS_10bfloat16_tEfNS_4arch4Sm80ELb0ELb0ELb1ELb1ELb0ELb1ELb1ELb0EEENS1_21CollectiveEpilogueFwdIS9_NS6_IJNS7_ILi1EEESF_SF_EEESA_SC_Li256ELb1ELb1ELb0ELb0EEENS1_19SingleTileSchedulerILb1ELb0ELb1ELi128EEEEEEEEEvNT_6ParamsE)
        /*01d0*/ 	.word	0x00000000


	//----- nvinfo : EIATTR_MIN_STACK_SIZE
	.align		4
.L_88:
        /*01d4*/ 	.byte	0x04, 0x12
        /*01d6*/ 	.short	(.L_90 - .L_89)
	.align		4
.L_89:
        /*01d8*/ 	.word	index@(_ZN7cutlass13device_kernelIN5flash19enable_sm80_to_sm89INS1_16FlashAttnFwdSm80INS1_25CollectiveMainloopFwdSm80ILi8ELi1ELb1EN4cute5tupleIJNS5_1CILi128EEENS7_ILi96EEES8_EEELi128ENS_10bfloat16_tEfNS_4arch4Sm80ELb0ELb1ELb1ELb0ELb0ELb0ELb1ELb0EEENS1_21CollectiveEpilogueFwdINS6_IJS8_S8_S9_EEENS6_IJNS7_ILi1EEESH_SH_EEESB_SD_Li256ELb0ELb1ELb0ELb0EEENS1_19SingleTileSchedulerILb0ELb0ELb1ELi128EEEEEEEEEvNT_6ParamsE)
        /*01dc*/ 	.word	0x00000000


	//----- nvinfo : EIATTR_MIN_STACK_SIZE
	.align		4
.L_90:
        /*01e0*/ 	.byte	0x04, 0x12
        /*01e2*/ 	.short	(.L_92 - .L_91)
	.align		4
.L_91:
        /*01e4*/ 	.word	index@(_ZN7cutlass13device_kernelIN5flash19enable_sm80_to_sm89INS1_16FlashAttnFwdSm80INS1_25CollectiveMainloopFwdSm80ILi8ELi1ELb1EN4cute5tupleIJNS5_1CILi128EEENS7_ILi96EEES8_EEELi128ENS_10bfloat16_tEfNS_4arch4Sm80ELb0ELb1ELb1ELb1ELb0ELb0ELb1ELb0EEENS1_21CollectiveEpilogueFwdINS6_IJS8_S8_S9_EEENS6_IJNS7_ILi1EEESH_SH_EEESB_SD_Li256ELb1ELb1ELb0ELb0EEENS1_19SingleTileSchedulerILb1ELb0ELb1ELi128EEEEEEEEEvNT_6ParamsE)
        /*01e8*/ 	.word	0x00000000


	//----- nvinfo : EIATTR_MIN_STACK_SIZE
	.align		4
.L_92:
        /*01ec*/ 	.byte	0x04, 0x12
        /*01ee*/ 	.short	(.L_94 - .L_93)
	.align		4
.L_93:
        /*01f0*/ 	.word	index@(_ZN7cutlass13device_kernelIN5flash19enable_sm80_to_sm89INS1_16FlashAttnFwdSm80INS1_25CollectiveMainloopFwdSm80ILi8ELi1ELb1EN4cute5tupleIJNS5_1CILi128EEENS7_ILi96EEES8_EEELi128ENS_10bfloat16_tEfNS_4arch4Sm80ELb0ELb1ELb1ELb1ELb0ELb1ELb1ELb0EEENS1_21CollectiveEpilogueFwdINS6_IJS8_S8_S9_EEENS6_IJNS7_ILi1EEESH_SH_EEESB_SD_Li256ELb1ELb1ELb0ELb0EEENS1_19SingleTileSchedulerILb1ELb0ELb1ELi128EEEEEEEEEvNT_6ParamsE)
        /*01f4*/ 	.word	0x00000000


	//----- nvinfo : EIATTR_MIN_STACK_SIZE
	.align		4
.L_94:
        /*01f8*/ 	.byte	0x04, 0x12
        /*01fa*/ 	.short	(.L_96 - .L_95)
	.align		4
.L_95:
        /*01fc*/ 	.word	index@(_ZN7cutlass13device_kernelIN5flash19enable_sm80_to_sm89INS1_16FlashAttnFwdSm80INS1_25CollectiveMainloopFwdSm80ILi8ELi1ELb1EN4cute5tupleIJNS5_1CILi128EEES8_S8_EEELi128ENS_10bfloat16_tEfNS_4arch4Sm80ELb1ELb0ELb1ELb0ELb0ELb0ELb1ELb0EEENS1_21CollectiveEpilogueFwdIS9_NS6_IJNS7_ILi1EEESF_SF_EEESA_SC_Li256ELb0ELb1ELb0ELb0EEENS1_30DynamicPersistentTileSchedulerILi256ELi256ELb0ELb1ELb0EEEEEEEEEvNT_6ParamsE)
        /*0200*/ 	.word	0x00000000


	//----- nvinfo : EIATTR_MIN_STACK_SIZE
	.align		4
.L_96:
        /*0204*/ 	.byte	0x04, 0x12
        /*0206*/ 	.short	(.L_98 - .L_97)
	.align		4
.L_97:
        /*0208*/ 	.word	index@(_ZN7cutlass13device_kernelIN5flash19enable_sm80_to_sm89INS1_16FlashAttnFwdSm80INS1_25CollectiveMainloopFwdSm80ILi8ELi1ELb1EN4cute5tupleIJNS5_1CILi128EEES8_S8_EEELi128ENS_10bfloat16_tEfNS_4arch4Sm80ELb1ELb0ELb1ELb1ELb0ELb0ELb1ELb0EEENS1_21CollectiveEpilogueFwdIS9_NS6_IJNS7_ILi1EEESF_SF_EEESA_SC_Li256ELb1ELb1ELb0ELb0EEENS1_19SingleTileSchedulerILb1ELb0ELb1ELi128EEEEEEEEEvNT_6ParamsE)
        /*020c*/ 	.word	0x00000000


	//----- nvinfo : EIATTR_MIN_STACK_SIZE
	.align		4
.L_98:
        /*0210*/ 	.byte	0x04, 0x12
        /*0212*/ 	.short	(.L_100 - .L_99)
	.align		4
.L_99:
        /*0214*/ 	.word	index@(_ZN7cutlass13device_kernelIN5flash19enable_sm80_to_sm89INS1_16FlashAttnFwdSm80INS1_25CollectiveMainloopFwdSm80ILi8ELi1ELb1EN4cute5tupleIJNS5_1CILi128EEES8_S8_EEELi128ENS_10bfloat16_tEfNS_4arch4Sm80ELb1ELb0ELb1ELb1ELb0ELb1ELb1ELb0EEENS1_21CollectiveEpilogueFwdIS9_NS6_IJNS7_ILi1EEESF_SF_EEESA_SC_Li256ELb1ELb1ELb0ELb0EEENS1_19SingleTileSchedulerILb1ELb0ELb1ELi128EEEEEEEEEvNT_6ParamsE)
        /*0218*/ 	.word	0x00000000


	//----- nvinfo : EIATTR_MIN_STACK_SIZE
	.align		4
.L_100:
        /*021c*/ 	.byte	0x04, 0x12
        /*021e*/ 	.short	(.L_102 - .L_101)
	.align		4
.L_101:
        /*0220*/ 	.word	index@(_ZN7cutlass13device_kernelIN5flash19enable_sm80_to_sm89INS1_16FlashAttnFwdSm80INS1_25CollectiveMainloopFwdSm80ILi4ELi1ELb0EN4cute5tupleIJNS5_1CILi128EEENS7_ILi64EEES8_EEELi128ENS_10bfloat16_tEfNS_4arch4Sm80ELb0ELb0ELb1ELb0ELb0ELb0ELb1ELb0EEENS1_21CollectiveEpilogueFwdINS6_IJS8_S8_S9_EEENS6_IJNS7_ILi1EEESH_SH_EEESB_SD_Li128ELb0ELb1ELb0ELb0EEENS1_19SingleTileSchedulerILb0ELb0ELb1ELi128EEEEEEEEEvNT_6ParamsE)
        /*0224*/ 	.word	0x00000000


	//----- nvinfo : EIATTR_MIN_STACK_SIZE
	.align		4
.L_102:
        /*0228*/ 	.byte	0x04, 0x12
        /*022a*/ 	.short	(.L_104 - .L_103)
	.align		4
.L_103:
        /*022c*/ 	.word	index@(_ZN7cutlass13device_kernelIN5flash19enable_sm80_to_sm89INS1_16FlashAttnFwdSm80INS1_25CollectiveMainloopFwdSm80ILi4ELi1ELb0EN4cute5tupleIJNS5_1CILi128EEENS7_ILi64EEES8_EEELi128ENS_10bfloat16_tEfNS_4arch4Sm80ELb0ELb0ELb1ELb1ELb0ELb0ELb1ELb0EEENS1_21CollectiveEpilogueFwdINS6_IJS8_S8_S9_EEENS6_IJNS7_ILi1EEESH_SH_EEESB_SD_Li128ELb1ELb1ELb0ELb0EEENS1_19SingleTileSchedulerILb1ELb0ELb1ELi128EEEEEEEEEvNT_6ParamsE)
        /*0230*/ 	.word	0x00000000


	//----- nvinfo : EIATTR_MIN_STACK_SIZE
	.align		4
.L_104:
        /*0234*/ 	.byte	0x04, 0x12
        /*0236*/ 	.short	(.L_106 - .L_105)
	.align		4
.L_105:
        /*0238*/ 	.word	index@(_ZN7cutlass13device_kernelIN5flash19enable_sm80_to_sm89INS1_16FlashAttnFwdSm80INS1_25CollectiveMainloopFwdSm80ILi4ELi1ELb0EN4cute5tupleIJNS5_1CILi128EEENS7_ILi64EEES8_EEELi128ENS_10bfloat16_tEfNS_4arch4Sm80ELb0ELb0ELb1ELb1ELb0ELb1ELb1ELb0EEENS1_21CollectiveEpilogueFwdINS6_IJS8_S8_S9_EEENS6_IJNS7_ILi1EEESH_SH_EEESB_SD_Li128ELb1ELb1ELb0ELb0EEENS1_19SingleTileSchedulerILb1ELb0ELb1ELi128EEEEEEEEEvNT_6ParamsE)
        /*023c*/ 	.word	0x00000000


	//----- nvinfo : EIATTR_MIN_STACK_SIZE
	.align		4
.L_106:
        /*0240*/ 	.byte	0x04, 0x12
        /*0242*/ 	.short	(.L_108 - .L_107)
	.align		4
.L_107:
        /*0244*/ 	.word	index@(_ZN7cutlass13device_kernelIN5flash19enable_sm80_to_sm89INS1_16FlashAttnFwdSm80INS1_25CollectiveMainloopFwdSm80ILi4ELi1ELb0EN4cute5tupleIJNS5_1CILi128EEENS7_ILi48EEES8_EEELi128ENS_10bfloat16_tEfNS_4arch4Sm80ELb0ELb1ELb1ELb0ELb0ELb0ELb1ELb0EEENS1_21CollectiveEpilogueFwdINS6_IJS8_S8_S9_EEENS6_IJNS7_ILi1EEESH_SH_EEESB_SD_Li128ELb0ELb1ELb0ELb0EEENS1_19SingleTileSchedulerILb0ELb0ELb1ELi128EEEEEEEEEvNT_6ParamsE)
        /*0248*/ 	.word	0x00000000


	//----- nvinfo : EIATTR_MIN_STACK_SIZE
	.align		4
.L_108:
        /*024c*/ 	.byte	0x04, 0x12
        /*024e*/ 	.short	(.L_110 - .L_109)
	.align		4
.L_109:
        /*0250*/ 	.word	index@(_ZN7cutlass13device_kernelIN5flash19enable_sm80_to_sm89INS1_16FlashAttnFwdSm80INS1_25CollectiveMainloopFwdSm80ILi4ELi1ELb0EN4cute5tupleIJNS5_1CILi128EEENS7_ILi48EEES8_EEELi128ENS_10bfloat16_tEfNS_4arch4Sm80ELb0ELb1ELb1ELb1ELb0ELb0ELb1ELb0EEENS1_21CollectiveEpilogueFwdINS6_IJS8_S8_S9_EEENS6_IJNS7_ILi1EEESH_SH_EEESB_SD_Li128ELb1ELb1ELb0ELb0EEENS1_19SingleTileSchedulerILb1ELb0ELb1ELi128EEEEEEEEEvNT_6ParamsE)
        /*0254*/ 	.word	0x00000000


	//----- nvinfo : EIATTR_MIN_STACK_SIZE
	.align		4
.L_110:
        /*0258*/ 	.byte	0x04, 0x12
        /*025a*/ 	.short	(.L_112 - .L_111)
	.align		4
.L_111:
        /*025c*/ 	.word	index@(_ZN7cutlass13device_kernelIN5flash19enable_sm80_to_sm89INS1_16FlashAttnFwdSm80INS1_25CollectiveMainloopFwdSm80ILi4ELi1ELb0EN4cute5tupleIJNS5_1CILi128EEENS7_ILi48EEES8_EEELi128ENS_10bfloat16_tEfNS_4arch4Sm80ELb0ELb1ELb1ELb1ELb0ELb1ELb1ELb0EEENS1_21CollectiveEpilogueFwdINS6_IJS8_S8_S9_EEENS6_IJNS7_ILi1EEESH_SH_EEESB_SD_Li128ELb1ELb1ELb0ELb0EEENS1_19SingleTileSchedulerILb1ELb0ELb1ELi128EEEEEEEEEvNT_6ParamsE)
        /*0260*/ 	.word	0x00000000


	//----- nvinfo : EIATTR_MIN_STACK_SIZE
	.align		4
.L_112:
        /*0264*/ 	.byte	0x04, 0x12
        /*0266*/ 	.short	(.L_114 - .L_113)
	.align		4
.L_113:
        /*0268*/ 	.word	index@(_ZN7cutlass13device_kernelIN5flash19enable_sm80_to_sm89INS1_16FlashAttnFwdSm80INS1_25CollectiveMainloopFwdSm80ILi4ELi1ELb0EN4cute5tupleIJNS5_1CILi128EEENS7_ILi64EEES8_EEELi128ENS_10bfloat16_tEfNS_4arch4Sm80ELb1ELb0ELb1ELb0ELb0ELb0ELb1ELb0EEENS1_21CollectiveEpilogueFwdINS6_IJS8_S8_S9_EEENS6_IJNS7_ILi1EEESH_SH_EEESB_SD_Li128ELb0ELb1ELb0ELb0EEENS1_30DynamicPersistentTileSchedulerILi128ELi128ELb0ELb1ELb0EEEEEEEEEvNT_6ParamsE)
        /*026c*/ 	.word	0x00000000


	//----- nvinfo : EIATTR_MIN_STACK_SIZE
	.align		4
.L_114:
        /*0270*/ 	.byte	0x04, 0x12
        /*0272*/ 	.short	(.L_116 - .L_115)
	.align		4
.L_115:
        /*0274*/ 	.word	index@(_ZN7cutlass13device_kernelIN5flash19enable_sm80_to_sm89INS1_16FlashAttnFwdSm80INS1_25CollectiveMainloopFwdSm80ILi4ELi1ELb0EN4cute5tupleIJNS5_1CILi128EEENS7_ILi64EEES8_EEELi128ENS_10bfloat16_tEfNS_4arch4Sm80ELb1ELb0ELb1ELb1ELb0ELb0ELb1ELb0EEENS1_21CollectiveEpilogueFwdINS6_IJS8_S8_S9_EEENS6_IJNS7_ILi1EEESH_SH_EEESB_SD_Li128ELb1ELb1ELb0ELb0EEENS1_19SingleTileSchedulerILb1ELb0ELb1ELi128EEEEEEEEEvNT_6ParamsE)
        /*0278*/ 	.word	0x00000000


	//----- nvinfo : EIATTR_MIN_STACK_SIZE
	.align		4
.L_116:
        /*027c*/ 	.byte	0x04, 0x12
        /*027e*/ 	.short	(.L_118 - .L_117)
	.align		4
.L_117:
        /*0280*/ 	.word	index@(_ZN7cutlass13device_kernelIN5flash19enable_sm80_to_sm89INS1_16FlashAttnFwdSm80INS1_25CollectiveMainloopFwdSm80ILi4ELi1ELb0EN4cute5tupleIJNS5_1CILi128EEENS7_ILi64EEES8_EEELi128ENS_10bfloat16_tEfNS_4arch4Sm80ELb1ELb0ELb1ELb1ELb0ELb1ELb1ELb0EEENS1_21CollectiveEpilogueFwdINS6_IJS8_S8_S9_EEENS6_IJNS7_ILi1EEESH_SH_EEESB_SD_Li128ELb1ELb1ELb0ELb0EEENS1_19SingleTileSchedulerILb1ELb0ELb1ELi128EEEEEEEEEvNT_6ParamsE)
        /*0284*/ 	.word	0x00000000
.L_118:


//--------------------- .nv.compat                --------------------------
	.section	.nv.compat,"",@"SHT_CUDA_COMPAT_INFO"
	.align	4
        /*0000*/ 	.byte	0x02, 0x09, 0x01, 0x00, 0x02, 0x02, 0x01, 0x00, 0x02, 0x05, 0x05, 0x00, 0x03, 0x07, 0x01, 0x01
        /*0010*/ 	.byte	0x02, 0x03, 0x00, 0x00, 0x02, 0x06, 0x01, 0x00, 0x04, 0x0b, 0x08, 0x00, 0x00, 0x00, 0x00, 0x00
        /*0020*/ 	.byte	0x00, 0x00, 0x00, 0x00


//--------------------- .nv.info._ZN7cutlass13device_kernelIN5flash19enable_sm80_to_sm89INS1_16FlashAttnFwdSm80INS1_25CollectiveMainloopFwdSm80ILi8ELi1ELb1EN4cute5tupleIJNS5_1CILi128EEES8_S8_EEELi128ENS_10bfloat16_tEfNS_4arch4Sm80ELb0ELb0ELb1ELb0ELb0ELb0ELb1ELb0EEENS1_21CollectiveEpilogueFwdIS9_NS6_IJNS7_ILi1EEESF_SF_EEESA_SC_Li256ELb0ELb1ELb0ELb0EEENS1_19SingleTileSchedulerILb0ELb0ELb1ELi128EEEEEEEEEvNT_6ParamsE --------------------------
	.section	.nv.info._ZN7cutlass13device_kernelIN5flash19enable_sm80_to_sm89INS1_16FlashAttnFwdSm80INS1_25CollectiveMainloopFwdSm80ILi8ELi1ELb1EN4cute5tupleIJNS5_1CILi128EEES8_S8_EEELi128ENS_10bfloat16_tEfNS_4arch4Sm80ELb0ELb0ELb1ELb0ELb0ELb0ELb1ELb0EEENS1_21CollectiveEpilogueFwdIS9_NS6_IJNS7_ILi1EEESF_SF_EEESA_SC_Li256ELb0ELb1ELb0ELb0EEENS1_19SingleTileSchedulerILb0ELb0ELb1ELi128EEEEEEEEEvNT_6ParamsE,"",@"SHT_CUDA_INFO"
	.sectionflags	@""
	.align	4


	//----- nvinfo : EIATTR_CUDA_API_VERSION
	.align		4
        /*0000*/ 	.byte	0x04, 0x37
        /*0002*/ 	.short	(.L_120 - .L_119)
.L_119:
        /*0004*/ 	.word	0x00000082


	//----- nvinfo : EIATTR_KPARAM_INFO
	.align		4
.L_120:
        /*0008*/ 	.byte	0x04, 0x17
        /*000a*/ 	.short	(.L_122 - .L_121)
.L_121:
        /*000c*/ 	.word	0x00000000
        /*0010*/ 	.short	0x0000
        /*0012*/ 	.short	0x0000
        /*0014*/ 	.byte	0x00, 0xf0, 0x61, 0x10


	//----- nvinfo : EIATTR_SPARSE_MMA_MASK
	.align		4
.L_122:
        /*0018*/ 	.byte	0x03, 0x50
        /*001a*/ 	.short	0x0000


	//----- nvinfo : EIATTR_MAXREG_COUNT
	.align		4
        /*001c*/ 	.byte	0x03, 0x1b
        /*001e*/ 	.short	0x00ff


	//----- nvinfo : EIATTR_MERCURY_ISA_VERSION
	.align		4
        /*0020*/ 	.byte	0x03, 0x5f
        /*0022*/ 	.short	0x0101


	//----- nvinfo : EIATTR_EXIT_INSTR_OFFSETS
	.align		4
        /*0024*/ 	.byte	0x04, 0x1c
        /*0026*/ 	.short	(.L_124 - .L_123)


	//   ....[0]....
.L_123:
        /*0028*/ 	.word	0x00000010


	//----- nvinfo : EIATTR_MAX_THREADS
	.align		4
.L_124:
        /*002c*/ 	.byte	0x04, 0x05
        /*002e*/ 	.short	(.L_126 - .L_125)
.L_125:
        /*0030*/ 	.word	0x00000100
        /*0034*/ 	.word	0x00000001
        /*0038*/ 	.word	0x00000001


	//----- nvinfo : EIATTR_CBANK_PARAM_SIZE
	.align		4
.L_126:
        /*003c*/ 	.byte	0x03, 0x19
        /*003e*/ 	.short	0x0418


	//----- nvinfo : EIATTR_PARAM_CBANK
	.align		4
        /*0040*/ 	.byte	0x04, 0x0a
        /*0042*/ 	.short	(.L_128 - .L_127)
	.align		4
.L_127:
        /*0044*/ 	.word	index@(.nv.constant0._ZN7cutlass13device_kernelIN5flash19enable_sm80_to_sm89INS1_16FlashAttnFwdSm80INS1_25CollectiveMainloopFwdSm80ILi8ELi1ELb1EN4cute5tupleIJNS5_1CILi128EEES8_S8_EEELi128ENS_10bfloat16_tEfNS_4arch4Sm80ELb0ELb0ELb1ELb0ELb0ELb0ELb1ELb0EEENS1_21CollectiveEpilogueFwdIS9_NS6_IJNS7_ILi1EEESF_SF_EEESA_SC_Li256ELb0ELb1ELb0ELb0EEENS1_19SingleTileSchedulerILb0ELb0ELb1ELi128EEEEEEEEEvNT_6ParamsE)
        /*0048*/ 	.short	0x0210
        /*004a*/ 	.short	0x0418


	//----- nvinfo : EIATTR_SW_WAR
	.align		4
.L_128:
        /*004c*/ 	.byte	0x04, 0x36
        /*004e*/ 	.short	(.L_130 - .L_129)
.L_129:
        /*0050*/ 	.word	0x00000008
.L_130:


//--------------------- .nv.info._ZN7cutlass13device_kernelIN5flash19enable_sm80_to_sm89INS1_16FlashAttnFwdSm80INS1_25CollectiveMainloopFwdSm80ILi8ELi1ELb1EN4cute5tupleIJNS5_1CILi128EEES8_S8_EEELi128ENS_10bfloat16_tEfNS_4arch4Sm80ELb0ELb0ELb1ELb1ELb0ELb0ELb1ELb0EEENS1_21CollectiveEpilogueFwdIS9_NS6_IJNS7_ILi1EEESF_SF_EEESA_SC_Li256ELb1ELb1ELb0ELb0EEENS1_19SingleTileSchedulerILb1ELb0ELb1ELi128EEEEEEEEEvNT_6ParamsE --------------------------
	.section	.nv.info._ZN7cutlass13device_kernelIN5flash19enable_sm80_to_sm89INS1_16FlashAttnFwdSm80INS1_25CollectiveMainloopFwdSm80ILi8ELi1ELb1EN4cute5tupleIJNS5_1CILi128EEES8_S8_EEELi128ENS_10bfloat16_tEfNS_4arch4Sm80ELb0ELb0ELb1ELb1ELb0ELb0ELb1ELb0EEENS1_21CollectiveEpilogueFwdIS9_NS6_IJNS7_ILi1EEESF_SF_EEESA_SC_Li256ELb1ELb1ELb0ELb0EEENS1_19SingleTileSchedulerILb1ELb0ELb1ELi128EEEEEEEEEvNT_6ParamsE,"",@"SHT_CUDA_INFO"
	.sectionflags	@""
	.align	4


	//----- nvinfo : EIATTR_CUDA_API_VERSION
	.align		4
        /*0000*/ 	.byte	0x04, 0x37
        /*0002*/ 	.short	(.L_132 - .L_131)
.L_131:
        /*0004*/ 	.word	0x00000082


	//----- nvinfo : EIATTR_KPARAM_INFO
	.align		4
.L_132:
        /*0008*/ 	.byte	0x04, 0x17
        /*000a*/ 	.short	(.L_134 - .L_133)
.L_133:
        /*000c*/ 	.word	0x00000000
        /*0010*/ 	.short	0x0000
        /*0012*/ 	.short	0x0000
        /*0014*/ 	.byte	0x00, 0xf0, 0x61, 0x10


	//----- nvinfo : EIATTR_SPARSE_MMA_MASK
	.align		4
.L_134:
        /*0018*/ 	.byte	0x03, 0x50
        /*001a*/ 	.short	0x0000


	//----- nvinfo : EIATTR_MAXREG_COUNT
	.align		4
        /*001c*/ 	.byte	0x03, 0x1b
        /*001e*/ 	.short	0x00ff


	//----- nvinfo : EIATTR_MERCURY_ISA_VERSION
	.align		4
        /*0020*/ 	.byte	0x03, 0x5f
        /*0022*/ 	.short	0x0101


	//----- nvinfo : EIATTR_EXIT_INSTR_OFFSETS
	.align		4
        /*0024*/ 	.byte	0x04, 0x1c
        /*0026*/ 	.short	(.L_136 - .L_135)


	//   ....[0]....
.L_135:
        /*0028*/ 	.word	0x00000010


	//----- nvinfo : EIATTR_MAX_THREADS
	.align		4
.L_136:
        /*002c*/ 	.byte	0x04, 0x05
        /*002e*/ 	.short	(.L_138 - .L_137)
.L_137:
        /*0030*/ 	.word	0x00000100
        /*0034*/ 	.word	0x00000001
        /*0038*/ 	.word	0x00000001


	//----- nvinfo : EIATTR_CBANK_PARAM_SIZE
	.align		4
.L_138:
        /*003c*/ 	.byte	0x03, 0x19
        /*003e*/ 	.short	0x0418


	//----- nvinfo : EIATTR_PARAM_CBANK
	.align		4
        /*0040*/ 	.byte	0x04, 0x0a
        /*0042*/ 	.short	(.L_140 - .L_139)
	.align		4
.L_139:
        /*0044*/ 	.word	index@(.nv.constant0._ZN7cutlass13device_kernelIN5flash19enable_sm80_to_sm89INS1_16FlashAttnFwdSm80INS1_25CollectiveMainloopFwdSm80ILi8ELi1ELb1EN4cute5tupleIJNS5_1CILi128EEES8_S8_EEELi128ENS_10bfloat16_tEfNS_4arch4Sm80ELb0ELb0ELb1ELb1ELb0ELb0ELb1ELb0EEENS1_21CollectiveEpilogueFwdIS9_NS6_IJNS7_ILi1EEESF_SF_EEESA_SC_Li256ELb1ELb1ELb0ELb0EEENS1_19SingleTileSchedulerILb1ELb0ELb1ELi128EEEEEEEEEvNT_6ParamsE)
        /*0048*/ 	.short	0x0210
        /*004a*/ 	.short	0x0418


	//----- nvinfo : EIATTR_SW_WAR
	.align		4
.L_140:
        /*004c*/ 	.byte	0x04, 0x36
        /*004e*/ 	.short	(.L_142 - .L_141)
.L_141:
        /*0050*/ 	.word	0x00000008
.L_142:


//--------------------- .nv.info._ZN7cutlass13device_kernelIN5flash19enable_sm80_to_sm89INS1_16FlashAttnFwdSm80INS1_25CollectiveMainloopFwdSm80ILi8ELi1ELb1EN4cute5tupleIJNS5_1CILi128EEES8_S8_EEELi128ENS_10bfloat16_tEfNS_4arch4Sm80ELb0ELb0ELb1ELb1ELb0ELb1ELb1ELb0EEENS1_21CollectiveEpilogueFwdIS9_NS6_IJNS7_ILi1EEESF_SF_EEESA_SC_Li256ELb1ELb1ELb0ELb0EEENS1_19SingleTileSchedulerILb1ELb0ELb1ELi128EEEEEEEEEvNT_6ParamsE --------------------------
	.section	.nv.info._ZN7cutlass13device_kernelIN5flash19enable_sm80_to_sm89INS1_16FlashAttnFwdSm80INS1_25CollectiveMainloopFwdSm80ILi8ELi1ELb1EN4cute5tupleIJNS5_1CILi128EEES8_S8_EEELi128ENS_10bfloat16_tEfNS_4arch4Sm80ELb0ELb0ELb1ELb1ELb0ELb1ELb1ELb0EEENS1_21CollectiveEpilogueFwdIS9_NS6_IJNS7_ILi1EEESF_SF_EEESA_SC_Li256ELb1ELb1ELb0ELb0EEENS1_19SingleTileSchedulerILb1ELb0ELb1ELi128EEEEEEEEEvNT_6ParamsE,"",@"SHT_CUDA_INFO"
	.sectionflags	@""
	.align	4


	//----- nvinfo : EIATTR_CUDA_API_VERSION
	.align		4
        /*0000*/ 	.byte	0x04, 0x37
        /*0002*/ 	.short	(.L_144 - .L_143)
.L_143:
        /*0004*/ 	.word	0x00000082


	//----- nvinfo : EIATTR_KPARAM_INFO
	.align		4
.L_144:
        /*0008*/ 	.byte	0x04, 0x17
        /*000a*/ 	.short	(.L_146 - .L_145)
.L_145:
        /*000c*/ 	.word	0x00000000
        /*0010*/ 	.short	0x0000
        /*0012*/ 	.short	0x0000
        /*0014*/ 	.byte	0x00, 0xf0, 0x61, 0x10


	//----- nvinfo : EIATTR_SPARSE_MMA_MASK
	.align		4
.L_146:
        /*0018*/ 	.byte	0x03, 0x50
        /*001a*/ 	.short	0x0000


	//----- nvinfo : EIATTR_MAXREG_COUNT
	.align		4
        /*001c*/ 	.byte	0x03, 0x1b
        /*001e*/ 	.short	0x00ff


	//----- nvinfo : EIATTR_MERCURY_ISA_VERSION
	.align		4
        /*0020*/ 	.byte	0x03, 0x5f
        /*0022*/ 	.short	0x0101


	//----- nvinfo : EIATTR_EXIT_INSTR_OFFSETS
	.align		4
        /*0024*/ 	.byte	0x04, 0x1c
        /*0026*/ 	.short	(.L_148 - .L_147)


	//   ....[0]....
.L_147:
        /*0028*/ 	.word	0x00000010


	//----- nvinfo : EIATTR_MAX_THREADS
	.align		4
.L_148:
        /*002c*/ 	.byte	0x04, 0x05
        /*002e*/ 	.short	(.L_150 - .L_149)
.L_149:
        /*0030*/ 	.word	0x00000100
        /*0034*/ 	.word	0x00000001
        /*0038*/ 	.word	0x00000001


	//----- nvinfo : EIATTR_CBANK_PARAM_SIZE
	.align		4
.L_150:
        /*003c*/ 	.byte	0x03, 0x19
        /*003e*/ 	.short	0x0418


	//----- nvinfo : EIATTR_PARAM_CBANK
	.align		4
        /*0040*/ 	.byte	0x04, 0x0a
        /*0042*/ 	.short	(.L_152 - .L_151)
	.align		4
.L_151:
        /*0044*/ 	.word	index@(.nv.constant0._ZN7cutlass13device_kernelIN5flash19enable_sm80_to_sm89INS1_16FlashAttnFwdSm80INS1_25CollectiveMainloopFwdSm80ILi8ELi1ELb1EN4cute5tupleIJNS5_1CILi128EEES8_S8_EEELi128ENS_10bfloat16_tEfNS_4arch4Sm80ELb0ELb0ELb1ELb1ELb0ELb1ELb1ELb0EEENS1_21CollectiveEpilogueFwdIS9_NS6_IJNS7_ILi1EEESF_SF_EEESA_SC_Li256ELb1ELb1ELb0ELb0EEENS1_19SingleTileSchedulerILb1ELb0ELb1ELi128EEEEEEEEEvNT_6ParamsE)
        /*0048*/ 	.short	0x0210
        /*004a*/ 	.short	0x0418


	//----- nvinfo : EIATTR_SW_WAR
	.align		4
.L_152:
        /*004c*/ 	.byte	0x04, 0x36
        /*004e*/ 	.short	(.L_154 - .L_153)
.L_153:
        /*0050*/ 	.word	0x00000008
.L_154:


//--------------------- .nv.info._ZN7cutlass13device_kernelIN5flash19enable_sm80_to_sm89INS1_16FlashAttnFwdSm80INS1_25CollectiveMainloopFwdSm80ILi8ELi1ELb1EN4cute5tupleIJNS5_1CILi128EEENS7_ILi96EEES8_EEELi128ENS_10bfloat16_tEfNS_4arch4Sm80ELb0ELb1ELb1ELb0ELb0ELb0ELb1ELb0EEENS1_21CollectiveEpilogueFwdINS6_IJS8_S8_S9_EEENS6_IJNS7_ILi1EEESH_SH_EEESB_SD_Li256ELb0ELb1ELb0ELb0EEENS1_19SingleTileSchedulerILb0ELb0ELb1ELi128EEEEEEEEEvNT_6ParamsE --------------------------
	.section	.nv.info._ZN7cutlass13device_kernelIN5flash19enable_sm80_to_sm89INS1_16FlashAttnFwdSm80INS1_25CollectiveMainloopFwdSm80ILi8ELi1ELb1EN4cute5tupleIJNS5_1CILi128EEENS7_ILi96EEES8_EEELi128ENS_10bfloat16_tEfNS_4arch4Sm80ELb0ELb1ELb1ELb0ELb0ELb0ELb1ELb0EEENS1_21CollectiveEpilogueFwdINS6_IJS8_S8_S9_EEENS6_IJNS7_ILi1EEESH_SH_EEESB_SD_Li256ELb0ELb1ELb0ELb0EEENS1_19SingleTileSchedulerILb0ELb0ELb1ELi128EEEEEEEEEvNT_6ParamsE,"",@"SHT_CUDA_INFO"
	.sectionflags	@""
	.align	4


	//----- nvinfo : EIATTR_CUDA_API_VERSION
	.align		4
        /*0000*/ 	.byte	0x04, 0x37
        /*0002*/ 	.short	(.L_156 - .L_155)
.L_155:
        /*0004*/ 	.word	0x00000082


	//----- nvinfo : EIATTR_KPARAM_INFO
	.align		4
.L_156:
        /*0008*/ 	.byte	0x04, 0x17
        /*000a*/ 	.short	(.L_158 - .L_157)
.L_157:
        /*000c*/ 	.word	0x00000000
        /*0010*/ 	.short	0x0000
        /*0012*/ 	.short	0x0000
        /*0014*/ 	.byte	0x00, 0xf0, 0x61, 0x10


	//----- nvinfo : EIATTR_SPARSE_MMA_MASK
	.align		4
.L_158:
        /*0018*/ 	.byte	0x03, 0x50
        /*001a*/ 	.short	0x0000


	//----- nvinfo : EIATTR_MAXREG_COUNT
	.align		4
        /*001c*/ 	.byte	0x03, 0x1b
        /*001e*/ 	.short	0x00ff


	//----- nvinfo : EIATTR_MERCURY_ISA_VERSION
	.align		4
        /*0020*/ 	.byte	0x03, 0x5f
        /*0022*/ 	.short	0x0101


	//----- nvinfo : EIATTR_EXIT_INSTR_OFFSETS
	.align		4
        /*0024*/ 	.byte	0x04, 0x1c
        /*0026*/ 	.short	(.L_160 - .L_159)


	//   ....[0]....
.L_159:
        /*0028*/ 	.word	0x00000010


	//----- nvinfo : EIATTR_MAX_THREADS
	.align		4
.L_160:
        /*002c*/ 	.byte	0x04, 0x05
        /*002e*/ 	.short	(.L_162 - .L_161)
.L_161:
        /*0030*/ 	.word	0x00000100
        /*0034*/ 	.word	0x00000001
        /*0038*/ 	.word	0x00000001


	//----- nvinfo : EIATTR_CBANK_PARAM_SIZE
	.align		4
.L_162:
        /*003c*/ 	.byte	0x03, 0x19
        /*003e*/ 	.short	0x0418


	//----- nvinfo : EIATTR_PARAM_CBANK
	.align		4
        /*0040*/ 	.byte	0x04, 0x0a
        /*0042*/ 	.short	(.L_164 - .L_163)
	.align		4
.L_163:
        /*0044*/ 	.word	index@(.nv.constant0._ZN7cutlass13device_kernelIN5flash19enable_sm80_to_sm89INS1_16FlashAttnFwdSm80INS1_25CollectiveMainloopFwdSm80ILi8ELi1ELb1EN4cute5tupleIJNS5_1CILi128EEENS7_ILi96EEES8_EEELi128ENS_10bfloat16_tEfNS_4arch4Sm80ELb0ELb1ELb1ELb0ELb0ELb0ELb1ELb0EEENS1_21CollectiveEpilogueFwdINS6_IJS8_S8_S9_EEENS6_IJNS7_ILi1EEESH_SH_EEESB_SD_Li256ELb0ELb1ELb0ELb0EEENS1_19SingleTileSchedulerILb0ELb0ELb1ELi128EEEEEEEEEvNT_6ParamsE)
        /*0048*/ 	.short	0x0210
        /*004a*/ 	.short	0x0418


	//----- nvinfo : EIATTR_SW_WAR
	.align		4
.L_164:
        /*004c*/ 	.byte	0x04, 0x36
        /*004e*/ 	.short	(.L_166 - .L_165)
.L_165:
        /*0050*/ 	.word	0x00000008
.L_166:


//--------------------- .nv.info._ZN7cutlass13device_kernelIN5flash19enable_sm80_to_sm89INS1_16FlashAttnFwdSm80INS1_25CollectiveMainloopFwdSm80ILi8ELi1ELb1EN4cute5tupleIJNS5_1CILi128EEENS7_ILi96EEES8_EEELi128ENS_10bfloat16_tEfNS_4arch4Sm80ELb0ELb1ELb1ELb1ELb0ELb0ELb1ELb0EEENS1_21CollectiveEpilogueFwdINS6_IJS8_S8_S9_EEENS6_IJNS7_ILi1EEESH_SH_EEESB_SD_Li256ELb1ELb1ELb0ELb0EEENS1_19SingleTileSchedulerILb1ELb0ELb1ELi128EEEEEEEEEvNT_6ParamsE --------------------------
	.section	.nv.info._ZN7cutlass13device_kernelIN5flash19enable_sm80_to_sm89INS1_16FlashAttnFwdSm80INS1_25CollectiveMainloopFwdSm80ILi8ELi1ELb1EN4cute5tupleIJNS5_1CILi128EEENS7_ILi96EEES8_EEELi128ENS_10bfloat16_tEfNS_4arch4Sm80ELb0ELb1ELb1ELb1ELb0ELb0ELb1ELb0EEENS1_21CollectiveEpilogueFwdINS6_IJS8_S8_S9_EEENS6_IJNS7_ILi1EEESH_SH_EEESB_SD_Li256ELb1ELb1ELb0ELb0EEENS1_19SingleTileSchedulerILb1ELb0ELb1ELi128EEEEEEEEEvNT_6ParamsE,"",@"SHT_CUDA_INFO"
	.sectionflags	@""
	.align	4


	//----- nvinfo : EIATTR_CUDA_API_VERSION
	.align		4
        /*0000*/ 	.byte	0x04, 0x37
        /*0002*/ 	.short	(.L_168 - .L_167)
.L_167:
        /*0004*/ 	.word	0x00000082


	//----- nvinfo : EIATTR_KPARAM_INFO
	.align		4
.L_168:
        /*0008*/ 	.byte	0x04, 0x17
        /*000a*/ 	.short	(.L_170 - .L_169)
.L_169:
        /*000c*/ 	.word	0x00000000
        /*0010*/ 	.short	0x0000
        /*0012*/ 	.short	0x0000
        /*0014*/ 	.byte	0x00, 0xf0, 0x61, 0x10


	//----- nvinfo : EIATTR_SPARSE_MMA_MASK
	.align		4
.L_170:
        /*0018*/ 	.byte	0x03, 0x50
        /*001a*/ 	.short	0x0000


	//----- nvinfo : EIATTR_MAXREG_COUNT
	.align		4
        /*001c*/ 	.byte	0x03, 0x1b
        /*001e*/ 	.short	0x00ff


	//----- nvinfo : EIATTR_MERCURY_ISA_VERSION
	.align		4
        /*0020*/ 	.byte	0x03, 0x5f
        /*0022*/ 	.short	0x0101


	//----- nvinfo : EIATTR_EXIT_INSTR_OFFSETS
	.align		4
        /*0024*/ 	.byte	0x04, 0x1c
        /*0026*/ 	.short	(.L_172 - .L_171)


	//   ....[0]....
.L_171:
        /*0028*/ 	.word	0x00000010


	//----- nvinfo : EIATTR_MAX_THREADS
	.align		4
.L_172:
        /*002c*/ 	.byte	0x04, 0x05
        /*002e*/ 	.short	(.L_174 - .L_173)
.L_173:
        /*0030*/ 	.word	0x00000100
        /*0034*/ 	.word	0x00000001
        /*0038*/ 	.word	0x00000001


	//----- nvinfo : EIATTR_CBANK_PARAM_SIZE
	.align		4
.L_174:
        /*003c*/ 	.byte	0x03, 0x19
        /*003e*/ 	.short	0x0418


	//----- nvinfo : EIATTR_PARAM_CBANK
	.align		4
        /*0040*/ 	.byte	0x04, 0x0a
        /*0042*/ 	.short	(.L_176 - .L_175)
	.align		4
.L_175:
        /*0044*/ 	.word	index@(.nv.constant0._ZN7cutlass13device_kernelIN5flash19enable_sm80_to_sm89INS1_16FlashAttnFwdSm80INS1_25CollectiveMainloopFwdSm80ILi8ELi1ELb1EN4cute5tupleIJNS5_1CILi128EEENS7_ILi96EEES8_EEELi128ENS_10bfloat16_tEfNS_4arch4Sm80ELb0ELb1ELb1ELb1ELb0ELb0ELb1ELb0EEENS1_21CollectiveEpilogueFwdINS6_IJS8_S8_S9_EEENS6_IJNS7_ILi1EEESH_SH_EEESB_SD_Li256ELb1ELb1ELb0ELb0EEENS1_19SingleTileSchedulerILb1ELb0ELb1ELi128EEEEEEEEEvNT_6ParamsE)
        /*0048*/ 	.short	0x0210
        /*004a*/ 	.short	0x0418


	//----- nvinfo : EIATTR_SW_WAR
	.align		4
.L_176:
        /*004c*/ 	.byte	0x04, 0x36
        /*004e*/ 	.short	(.L_178 - .L_177)
.L_177:
        /*0050*/ 	.word	0x00000008
.L_178:


//--------------------- .nv.info._ZN7cutlass13device_kernelIN5flash19enable_sm80_to_sm89INS1_16FlashAttnFwdSm80INS1_25CollectiveMainloopFwdSm80ILi8ELi1ELb1EN4cute5tupleIJNS5_1CILi128EEENS7_ILi96EEES8_EEELi128ENS_10bfloat16_tEfNS_4arch4Sm80ELb0ELb1ELb1ELb1ELb0ELb1ELb1ELb0EEENS1_21CollectiveEpilogueFwdINS6_IJS8_S8_S9_EEENS6_IJNS7_ILi1EEESH_SH_EEESB_SD_Li256ELb1ELb1ELb0ELb0EEENS1_19SingleTileSchedulerILb1ELb0ELb1ELi128EEEEEEEEEvNT_6ParamsE --------------------------
	.section	.nv.info._ZN7cutlass13device_kernelIN5flash19enable_sm80_to_sm89INS1_16FlashAttnFwdSm80INS1_25CollectiveMainloopFwdSm80ILi8ELi1ELb1EN4cute5tupleIJNS5_1CILi128EEENS7_ILi96EEES8_EEELi128ENS_10bfloat16_tEfNS_4arch4Sm80ELb0ELb1ELb1ELb1ELb0ELb1ELb1ELb0EEENS1_21CollectiveEpilogueFwdINS6_IJS8_S8_S9_EEENS6_IJNS7_ILi1EEESH_SH_EEESB_SD_Li256ELb1ELb1ELb0ELb0EEENS1_19SingleTileSchedulerILb1ELb0ELb1ELi128EEEEEEEEEvNT_6ParamsE,"",@"SHT_CUDA_INFO"
	.sectionflags	@""
	.align	4


	//----- nvinfo : EIATTR_CUDA_API_VERSION
	.align		4
        /*0000*/ 	.byte	0x04, 0x37
        /*0002*/ 	.short	(.L_180 - .L_179)
.L_179:
        /*0004*/ 	.word	0x00000082


	//----- nvinfo : EIATTR_KPARAM_INFO
	.align		4
.L_180:
        /*0008*/ 	.byte	0x04, 0x17
        /*000a*/ 	.short	(.L_182 - .L_181)
.L_181:
        /*000c*/ 	.word	0x00000000
        /*0010*/ 	.short	0x0000
        /*0012*/ 	.short	0x0000
        /*0014*/ 	.byte	0x00, 0xf0, 0x61, 0x10


	//----- nvinfo : EIATTR_SPARSE_MMA_MASK
	.align		4
.L_182:
        /*0018*/ 	.byte	0x03, 0x50
        /*001a*/ 	.short	0x0000


	//----- nvinfo : EIATTR_MAXREG_COUNT
	.align		4
        /*001c*/ 	.byte	0x03, 0x1b
        /*001e*/ 	.short	0x00ff


	//----- nvinfo : EIATTR_MERCURY_ISA_VERSION
	.align		4
        /*0020*/ 	.byte	0x03, 0x5f
        /*0022*/ 	.short	0x0101


	//----- nvinfo : EIATTR_EXIT_INSTR_OFFSETS
	.align		4
        /*0024*/ 	.byte	0x04, 0x1c
        /*0026*/ 	.short	(.L_184 - .L_183)


	//   ....[0]....
.L_183:
        /*0028*/ 	.word	0x00000010


	//----- nvinfo : EIATTR_MAX_THREADS
	.align		4
.L_184:
        /*002c*/ 	.byte	0x04, 0x05
        /*002e*/ 	.short	(.L_186 - .L_185)
.L_185:
        /*0030*/ 	.word	0x00000100
        /*0034*/ 	.word	0x00000001
        /*0038*/ 	.word	0x00000001


	//----- nvinfo : EIATTR_CBANK_PARAM_SIZE
	.align		4
.L_186:
        /*003c*/ 	.byte	0x03, 0x19
        /*003e*/ 	.short	0x0418


	//----- nvinfo : EIATTR_PARAM_CBANK
	.align		4
        /*0040*/ 	.byte	0x04, 0x0a
        /*0042*/ 	.short	(.L_188 - .L_187)
	.align		4
.L_187:
        /*0044*/ 	.word	index@(.nv.constant0._ZN7cutlass13device_kernelIN5flash19enable_sm80_to_sm89INS1_16FlashAttnFwdSm80INS1_25CollectiveMainloopFwdSm80ILi8ELi1ELb1EN4cute5tupleIJNS5_1CILi128EEENS7_ILi96EEES8_EEELi128ENS_10bfloat16_tEfNS_4arch4Sm80ELb0ELb1ELb1ELb1ELb0ELb1ELb1ELb0EEENS1_21CollectiveEpilogueFwdINS6_IJS8_S8_S9_EEENS6_IJNS7_ILi1EEESH_SH_EEESB_SD_Li256ELb1ELb1ELb0ELb0EEENS1_19SingleTileSchedulerILb1ELb0ELb1ELi128EEEEEEEEEvNT_6ParamsE)
        /*0048*/ 	.short	0x0210
        /*004a*/ 	.short	0x0418


	//----- nvinfo : EIATTR_SW_WAR
	.align		4
.L_188:
        /*004c*/ 	.byte	0x04, 0x36
        /*004e*/ 	.short	(.L_190 - .L_189)
.L_189:
        /*0050*/ 	.word	0x00000008
.L_190:


//--------------------- .nv.info._ZN7cutlass13device_kernelIN5flash19enable_sm80_to_sm89INS1_16FlashAttnFwdSm80INS1_25CollectiveMainloopFwdSm80ILi8ELi1ELb1EN4cute5tupleIJNS5_1CILi128EEES8_S8_EEELi128ENS_10bfloat16_tEfNS_4arch4Sm80ELb1ELb0ELb1ELb0ELb0ELb0ELb1ELb0EEENS1_21CollectiveEpilogueFwdIS9_NS6_IJNS7_ILi1EEESF_SF_EEESA_SC_Li256ELb0ELb1ELb0ELb0EEENS1_30DynamicPersistentTileSchedulerILi256ELi256ELb0ELb1ELb0EEEEEEEEEvNT_6ParamsE --------------------------
	.section	.nv.info._ZN7cutlass13device_kernelIN5flash19enable_sm80_to_sm89INS1_16FlashAttnFwdSm80INS1_25CollectiveMainloopFwdSm80ILi8ELi1ELb1EN4cute5tupleIJNS5_1CILi128EEES8_S8_EEELi128ENS_10bfloat16_tEfNS_4arch4Sm80ELb1ELb0ELb1ELb0ELb0ELb0ELb1ELb0EEENS1_21CollectiveEpilogueFwdIS9_NS6_IJNS7_ILi1EEESF_SF_EEESA_SC_Li256ELb0ELb1ELb0ELb0EEENS1_30DynamicPersistentTileSchedulerILi256ELi256ELb0ELb1ELb0EEEEEEEEEvNT_6ParamsE,"",@"SHT_CUDA_INFO"
	.sectionflags	@""
	.align	4


	//----- nvinfo : EIATTR_CUDA_API_VERSION
	.align		4
        /*0000*/ 	.byte	0x04, 0x37
        /*0002*/ 	.short	(.L_192 - .L_191)
.L_191:
        /*0004*/ 	.word	0x00000082


	//----- nvinfo : EIATTR_KPARAM_INFO
	.align		4
.L_192:
        /*0008*/ 	.byte	0x04, 0x17
        /*000a*/ 	.short	(.L_194 - .L_193)
.L_193:
        /*000c*/ 	.word	0x00000000
        /*0010*/ 	.short	0x0000
        /*0012*/ 	.short	0x0000
        /*0014*/ 	.byte	0x00, 0xf0, 0xa1, 0x10


	//----- nvinfo : EIATTR_SPARSE_MMA_MASK
	.align		4
.L_194:
        /*0018*/ 	.byte	0x03, 0x50
        /*001a*/ 	.short	0x0000


	//----- nvinfo : EIATTR_MAXREG_COUNT
	.align		4
        /*001c*/ 	.byte	0x03, 0x1b
        /*001e*/ 	.short	0x00ff


	//----- nvinfo : EIATTR_MERCURY_ISA_VERSION
	.align		4
        /*0020*/ 	.byte	0x03, 0x5f
        /*0022*/ 	.short	0x0101


	//----- nvinfo : EIATTR_EXIT_INSTR_OFFSETS
	.align		4
        /*0024*/ 	.byte	0x04, 0x1c
        /*0026*/ 	.short	(.L_196 - .L_195)


	//   ....[0]....
.L_195:
        /*0028*/ 	.word	0x00000010


	//----- nvinfo : EIATTR_MAX_THREADS
	.align		4
.L_196:
        /*002c*/ 	.byte	0x04, 0x05
        /*002e*/ 	.short	(.L_198 - .L_197)
.L_197:
        /*0030*/ 	.word	0x00000100
        /*0034*/ 	.word	0x00000001
        /*0038*/ 	.word	0x00000001


	//----- nvinfo : EIATTR_CBANK_PARAM_SIZE
	.align		4
.L_198:
        /*003c*/ 	.byte	0x03, 0x19
        /*003e*/ 	.short	0x0428


	//----- nvinfo : EIATTR_PARAM_CBANK
	.align		4
        /*0040*/ 	.byte	0x04, 0x0a
        /*0042*/ 	.short	(.L_200 - .L_199)
	.align		4
.L_199:
        /*0044*/ 	.word	index@(.nv.constant0._ZN7cutlass13device_kernelIN5flash19enable_sm80_to_sm89INS1_16FlashAttnFwdSm80INS1_25CollectiveMainloopFwdSm80ILi8ELi1ELb1EN4cute5tupleIJNS5_1CILi128EEES8_S8_EEELi128ENS_10bfloat16_tEfNS_4arch4Sm80ELb1ELb0ELb1ELb0ELb0ELb0ELb1ELb0EEENS1_21CollectiveEpilogueFwdIS9_NS6_IJNS7_ILi1EEESF_SF_EEESA_SC_Li256ELb0ELb1ELb0ELb0EEENS1_30DynamicPersistentTileSchedulerILi256ELi256ELb0ELb1ELb0EEEEEEEEEvNT_6ParamsE)
        /*0048*/ 	.short	0x0210
        /*004a*/ 	.short	0x0428


	//----- nvinfo : EIATTR_SW_WAR
	.align		4
.L_200:
        /*004c*/ 	.byte	0x04, 0x36
        /*004e*/ 	.short	(.L_202 - .L_201)
.L_201:
        /*0050*/ 	.word	0x00000008
.L_202:


//--------------------- .nv.info._ZN7cutlass13device_kernelIN5flash19enable_sm80_to_sm89INS1_16FlashAttnFwdSm80INS1_25CollectiveMainloopFwdSm80ILi8ELi1ELb1EN4cute5tupleIJNS5_1CILi128EEES8_S8_EEELi128ENS_10bfloat16_tEfNS_4arch4Sm80ELb1ELb0ELb1ELb1ELb0ELb0ELb1ELb0EEENS1_21CollectiveEpilogueFwdIS9_NS6_IJNS7_ILi1EEESF_SF_EEESA_SC_Li256ELb1ELb1ELb0ELb0EEENS1_19SingleTileSchedulerILb1ELb0ELb1ELi128EEEEEEEEEvNT_6ParamsE --------------------------
	.section	.nv.info._ZN7cutlass13device_kernelIN5flash19enable_sm80_to_sm89INS1_16FlashAttnFwdSm80INS1_25CollectiveMainloopFwdSm80ILi8ELi1ELb1EN4cute5tupleIJNS5_1CILi128EEES8_S8_EEELi128ENS_10bfloat16_tEfNS_4arch4Sm80ELb1ELb0ELb1ELb1ELb0ELb0ELb1ELb0EEENS1_21CollectiveEpilogueFwdIS9_NS6_IJNS7_ILi1EEESF_SF_EEESA_SC_Li256ELb1ELb1ELb0ELb0EEENS1_19SingleTileSchedulerILb1ELb0ELb1ELi128EEEEEEEEEvNT_6ParamsE,"",@"SHT_CUDA_INFO"
	.sectionflags	@""
	.align	4


	//----- nvinfo : EIATTR_CUDA_API_VERSION
	.align		4
        /*0000*/ 	.byte	0x04, 0x37
        /*0002*/ 	.short	(.L_204 - .L_203)
.L_203:
        /*0004*/ 	.word	0x00000082


	//----- nvinfo : EIATTR_KPARAM_INFO
	.align		4
.L_204:
        /*0008*/ 	.byte	0x04, 0x17
        /*000a*/ 	.short	(.L_206 - .L_205)
.L_205:
        /*000c*/ 	.word	0x00000000
        /*0010*/ 	.short	0x0000
        /*0012*/ 	.short	0x0000
        /*0014*/ 	.byte	0x00, 0xf0, 0x61, 0x10


	//----- nvinfo : EIATTR_SPARSE_MMA_MASK
	.align		4
.L_206:
        /*0018*/ 	.byte	0x03, 0x50
        /*001a*/ 	.short	0x0000


	//----- nvinfo : EIATTR_MAXREG_COUNT
	.align		4
        /*001c*/ 	.byte	0x03, 0x1b
        /*001e*/ 	.short	0x00ff


	//----- nvinfo : EIATTR_MERCURY_ISA_VERSION
	.align		4
        /*0020*/ 	.byte	0x03, 0x5f
        /*0022*/ 	.short	0x0101


	//----- nvinfo : EIATTR_EXIT_INSTR_OFFSETS
	.align		4
        /*0024*/ 	.byte	0x04, 0x1c
        /*0026*/ 	.short	(.L_208 - .L_207)


	//   ....[0]....
.L_207:
        /*0028*/ 	.word	0x00000010


	//----- nvinfo : EIATTR_MAX_THREADS
	.align		4
.L_208:
        /*002c*/ 	.byte	0x04, 0x05
        /*002e*/ 	.short	(.L_210 - .L_209)
.L_209:
        /*0030*/ 	.word	0x00000100
        /*0034*/ 	.word	0x00000001
        /*0038*/ 	.word	0x00000001


	//----- nvinfo : EIATTR_CBANK_PARAM_SIZE
	.align		4
.L_210:
        /*003c*/ 	.byte	0x03, 0x19
        /*003e*/ 	.short	0x0418


	//----- nvinfo : EIATTR_PARAM_CBANK
	.align		4
        /*0040*/ 	.byte	0x04, 0x0a
        /*0042*/ 	.short	(.L_212 - .L_211)
	.align		4
.L_211:
        /*0044*/ 	.word	index@(.nv.constant0._ZN7cutlass13device_kernelIN5flash19enable_sm80_to_sm89INS1_16FlashAttnFwdSm80INS1_25CollectiveMainloopFwdSm80ILi8ELi1ELb1EN4cute5tupleIJNS5_1CILi128EEES8_S8_EEELi128ENS_10bfloat16_tEfNS_4arch4Sm80ELb1ELb0ELb1ELb1ELb0ELb0ELb1ELb0EEENS1_21CollectiveEpilogueFwdIS9_NS6_IJNS7_ILi1EEESF_SF_EEESA_SC_Li256ELb1ELb1ELb0ELb0EEENS1_19SingleTileSchedulerILb1ELb0ELb1ELi128EEEEEEEEEvNT_6ParamsE)
        /*0048*/ 	.short	0x0210
        /*004a*/ 	.short	0x0418


	//----- nvinfo : EIATTR_SW_WAR
	.align		4
.L_212:
        /*004c*/ 	.byte	0x04, 0x36
        /*004e*/ 	.short	(.L_214 - .L_213)
.L_213:
        /*0050*/ 	.word	0x00000008
.L_214:


//--------------------- .nv.info._ZN7cutlass13device_kernelIN5flash19enable_sm80_to_sm89INS1_16FlashAttnFwdSm80INS1_25CollectiveMainloopFwdSm80ILi8ELi1ELb1EN4cute5tupleIJNS5_1CILi128EEES8_S8_EEELi128ENS_10bfloat16_tEfNS_4arch4Sm80ELb1ELb0ELb1ELb1ELb0ELb1ELb1ELb0EEENS1_21CollectiveEpilogueFwdIS9_NS6_IJNS7_ILi1EEESF_SF_EEESA_SC_Li256ELb1ELb1ELb0ELb0EEENS1_19SingleTileSchedulerILb1ELb0ELb1ELi128EEEEEEEEEvNT_6ParamsE --------------------------
	.section	.nv.info._ZN7cutlass13device_kernelIN5flash19enable_sm80_to_sm89INS1_16FlashAttnFwdSm80INS1_25CollectiveMainloopFwdSm80ILi8ELi1ELb1EN4cute5tupleIJNS5_1CILi128EEES8_S8_EEELi128ENS_10bfloat16_tEfNS_4arch4Sm80ELb1ELb0ELb1ELb1ELb0ELb1ELb1ELb0EEENS1_21CollectiveEpilogueFwdIS9_NS6_IJNS7_ILi1EEESF_SF_EEESA_SC_Li256ELb1ELb1ELb0ELb0EEENS1_19SingleTileSchedulerILb1ELb0ELb1ELi128EEEEEEEEEvNT_6ParamsE,"",@"SHT_CUDA_INFO"
	.sectionflags	@""
	.align	4


	//----- nvinfo : EIATTR_CUDA_API_VERSION
	.align		4
        /*0000*/ 	.byte	0x04, 0x37
        /*0002*/ 	.short	(.L_216 - .L_215)
.L_215:
        /*0004*/ 	.word	0x00000082


	//----- nvinfo : EIATTR_KPARAM_INFO
	.align		4
.L_216:
        /*0008*/ 	.byte	0x04, 0x17
        /*000a*/ 	.short	(.L_218 - .L_217)
.L_217:
        /*000c*/ 	.word	0x00000000
        /*0010*/ 	.short	0x0000
        /*0012*/ 	.short	0x0000
        /*0014*/ 	.byte	0x00, 0xf0, 0x61, 0x10


	//----- nvinfo : EIATTR_SPARSE_MMA_MASK
	.align		4
.L_218:
        /*0018*/ 	.byte	0x03, 0x50
        /*001a*/ 	.short	0x0000


	//----- nvinfo : EIATTR_MAXREG_COUNT
	.align		4
        /*001c*/ 	.byte	0x03, 0x1b
        /*001e*/ 	.short	0x00ff


	//----- nvinfo : EIATTR_MERCURY_ISA_VERSION
	.align		4
        /*0020*/ 	.byte	0x03, 0x5f
        /*0022*/ 	.short	0x0101


	//----- nvinfo : EIATTR_EXIT_INSTR_OFFSETS
	.align		4
        /*0024*/ 	.byte	0x04, 0x1c
        /*0026*/ 	.short	(.L_220 - .L_219)


	//   ....[0]....
.L_219:
        /*0028*/ 	.word	0x00000010


	//----- nvinfo : EIATTR_MAX_THREADS
	.align		4
.L_220:
        /*002c*/ 	.byte	0x04, 0x05
        /*002e*/ 	.short	(.L_222 - .L_221)
.L_221:
        /*0030*/ 	.word	0x00000100
        /*0034*/ 	.word	0x00000001
        /*0038*/ 	.word	0x00000001


	//----- nvinfo : EIATTR_CBANK_PARAM_SIZE
	.align		4
.L_222:
        /*003c*/ 	.byte	0x03, 0x19
        /*003e*/ 	.short	0x0418


	//----- nvinfo : EIATTR_PARAM_CBANK
	.align		4
        /*0040*/ 	.byte	0x04, 0x0a
        /*0042*/ 	.short	(.L_224 - .L_223)
	.align		4
.L_223:
        /*0044*/ 	.word	index@(.nv.constant0._ZN7cutlass13device_kernelIN5flash19enable_sm80_to_sm89INS1_16FlashAttnFwdSm80INS1_25CollectiveMainloopFwdSm80ILi8ELi1ELb1EN4cute5tupleIJNS5_1CILi128EEES8_S8_EEELi128ENS_10bfloat16_tEfNS_4arch4Sm80ELb1ELb0ELb1ELb1ELb0ELb1ELb1ELb0EEENS1_21CollectiveEpilogueFwdIS9_NS6_IJNS7_ILi1EEESF_SF_EEESA_SC_Li256ELb1ELb1ELb0ELb0EEENS1_19SingleTileSchedulerILb1ELb0ELb1ELi128EEEEEEEEEvNT_6ParamsE)
        /*0048*/ 	.short	0x0210
        /*004a*/ 	.short	0x0418


	//----- nvinfo : EIATTR_SW_WAR
	.align		4
.L_224:
        /*004c*/ 	.byte	0x04, 0x36
        /*004e*/ 	.short	(.L_226 - .L_225)
.L_225:
        /*0050*/ 	.word	0x00000008
.L_226:


//--------------------- .nv.info._ZN7cutlass13device_kernelIN5flash19enable_sm80_to_sm89INS1_16FlashAttnFwdSm80INS1_25CollectiveMainloopFwdSm80ILi4ELi1ELb0EN4cute5tupleIJNS5_1CILi128EEENS7_ILi64EEES8_EEELi128ENS_10bfloat16_tEfNS_4arch4Sm80ELb0ELb0ELb1ELb0ELb0ELb0ELb1ELb0EEENS1_21CollectiveEpilogueFwdINS6_IJS8_S8_S9_EEENS6_IJNS7_ILi1EEESH_SH_EEESB_SD_Li128ELb0ELb1ELb0ELb0EEENS1_19SingleTileSchedulerILb0ELb0ELb1ELi128EEEEEEEEEvNT_6ParamsE --------------------------
	.section	.nv.info._ZN7cutlass13device_kernelIN5flash19enable_sm80_to_sm89INS1_16FlashAttnFwdSm80INS1_25CollectiveMainloopFwdSm80ILi4ELi1ELb0EN4cute5tupleIJNS5_1CILi128EEENS7_ILi64EEES8_EEELi128ENS_10bfloat16_tEfNS_4arch4Sm80ELb0ELb0ELb1ELb0ELb0ELb0ELb1ELb0EEENS1_21CollectiveEpilogueFwdINS6_IJS8_S8_S9_EEENS6_IJNS7_ILi1EEESH_SH_EEESB_SD_Li128ELb0ELb1ELb0ELb0EEENS1_19SingleTileSchedulerILb0ELb0ELb1ELi128EEEEEEEEEvNT_6ParamsE,"",@"SHT_CUDA_INFO"
	.sectionflags	@""
	.align	4


	//----- nvinfo : EIATTR_CUDA_API_VERSION
	.align		4
        /*0000*/ 	.byte	0x04, 0x37
        /*0002*/ 	.short	(.L_228 - .L_227)
.L_227:
        /*0004*/ 	.word	0x00000082


	//----- nvinfo : EIATTR_KPARAM_INFO
	.align		4
.L_228:
        /*0008*/ 	.byte	0x04, 0x17
        /*000a*/ 	.short	(.L_230 - .L_229)
.L_229:
        /*000c*/ 	.word	0x00000000
        /*0010*/ 	.short	0x0000
        /*0012*/ 	.short	0x0000
        /*0014*/ 	.byte	0x00, 0xf0, 0x61, 0x10


	//----- nvinfo : EIATTR_SPARSE_MMA_MASK
	.align		4
.L_230:
        /*0018*/ 	.byte	0x03, 0x50
        /*001a*/ 	.short	0x0000


	//----- nvinfo : EIATTR_MAXREG_COUNT
	.align		4
        /*001c*/ 	.byte	0x03, 0x1b
        /*001e*/ 	.short	0x00ff


	//----- nvinfo : EIATTR_MERCURY_ISA_VERSION
	.align		4
        /*0020*/ 	.byte	0x03, 0x5f
        /*0022*/ 	.short	0x0101


	//----- nvinfo : EIATTR_EXIT_INSTR_OFFSETS
	.align		4
        /*0024*/ 	.byte	0x04, 0x1c
        /*0026*/ 	.short	(.L_232 - .L_231)


	//   ....[0]....
.L_231:
        /*0028*/ 	.word	0x00000010


	//----- nvinfo : EIATTR_MAX_THREADS
	.align		4
.L_232:
        /*002c*/ 	.byte	0x04, 0x05
        /*002e*/ 	.short	(.L_234 - .L_233)
.L_233:
        /*0030*/ 	.word	0x00000080
        /*0034*/ 	.word	0x00000001
        /*0038*/ 	.word	0x00000001


	//----- nvinfo : EIATTR_CBANK_PARAM_SIZE
	.align		4
.L_234:
        /*003c*/ 	.byte	0x03, 0x19
        /*003e*/ 	.short	0x0418


	//----- nvinfo : EIATTR_PARAM_CBANK
	.align		4
        /*0040*/ 	.byte	0x04, 0x0a
        /*0042*/ 	.short	(.L_236 - .L_235)
	.align		4
.L_235:
        /*0044*/ 	.word	index@(.nv.constant0._ZN7cutlass13device_kernelIN5flash19enable_sm80_to_sm89INS1_16FlashAttnFwdSm80INS1_25CollectiveMainloopFwdSm80ILi4ELi1ELb0EN4cute5tupleIJNS5_1CILi128EEENS7_ILi64EEES8_EEELi128ENS_10bfloat16_tEfNS_4arch4Sm80ELb0ELb0ELb1ELb0ELb0ELb0ELb1ELb0EEENS1_21CollectiveEpilogueFwdINS6_IJS8_S8_S9_EEENS6_IJNS7_ILi1EEESH_SH_EEESB_SD_Li128ELb0ELb1ELb0ELb0EEENS1_19SingleTileSchedulerILb0ELb0ELb1ELi128EEEEEEEEEvNT_6ParamsE)
        /*0048*/ 	.short	0x0210
        /*004a*/ 	.short	0x0418


	//----- nvinfo : EIATTR_SW_WAR
	.align		4
.L_236:
        /*004c*/ 	.byte	0x04, 0x36
        /*004e*/ 	.short	(.L_238 - .L_237)
.L_237:
        /*0050*/ 	.word	0x00000008
.L_238:


//--------------------- .nv.info._ZN7cutlass13device_kernelIN5flash19enable_sm80_to_sm89INS1_16FlashAttnFwdSm80INS1_25CollectiveMainloopFwdSm80ILi4ELi1ELb0EN4cute5tupleIJNS5_1CILi128EEENS7_ILi64EEES8_EEELi128ENS_10bfloat16_tEfNS_4arch4Sm80ELb0ELb0ELb1ELb1ELb0ELb0ELb1ELb0EEENS1_21CollectiveEpilogueFwdINS6_IJS8_S8_S9_EEENS6_IJNS7_ILi1EEESH_SH_EEESB_SD_Li128ELb1ELb1ELb0ELb0EEENS1_19SingleTileSchedulerILb1ELb0ELb1ELi128EEEEEEEEEvNT_6ParamsE --------------------------
	.section	.nv.info._ZN7cutlass13device_kernelIN5flash19enable_sm80_to_sm89INS1_16FlashAttnFwdSm80INS1_25CollectiveMainloopFwdSm80ILi4ELi1ELb0EN4cute5tupleIJNS5_1CILi128EEENS7_ILi64EEES8_EEELi128ENS_10bfloat16_tEfNS_4arch4Sm80ELb0ELb0ELb1ELb1ELb0ELb0ELb1ELb0EEENS1_21CollectiveEpilogueFwdINS6_IJS8_S8_S9_EEENS6_IJNS7_ILi1EEESH_SH_EEESB_SD_Li128ELb1ELb1ELb0ELb0EEENS1_19SingleTileSchedulerILb1ELb0ELb1ELi128EEEEEEEEEvNT_6ParamsE,"",@"SHT_CUDA_INFO"
	.sectionflags	@""
	.align	4


	//----- nvinfo : EIATTR_CUDA_API_VERSION
	.align		4
        /*0000*/ 	.byte	0x04, 0x37
        /*0002*/ 	.short	(.L_240 - .L_239)
.L_239:
        /*0004*/ 	.word	0x00000082


	//----- nvinfo : EIATTR_KPARAM_INFO
	.align		4
.L_240:
        /*0008*/ 	.byte	0x04, 0x17
        /*000a*/ 	.short	(.L_242 - .L_241)
.L_241:
        /*000c*/ 	.word	0x00000000
        /*0010*/ 	.short	0x0000
        /*0012*/ 	.short	0x0000
        /*0014*/ 	.byte	0x00, 0xf0, 0x61, 0x10


	//----- nvinfo : EIATTR_SPARSE_MMA_MASK
	.align		4
.L_242:
        /*0018*/ 	.byte	0x03, 0x50
        /*001a*/ 	.short	0x0000


	//----- nvinfo : EIATTR_MAXREG_COUNT
	.align		4
        /*001c*/ 	.byte	0x03, 0x1b
        /*001e*/ 	.short	0x00ff


	//----- nvinfo : EIATTR_MERCURY_ISA_VERSION
	.align		4
        /*0020*/ 	.byte	0x03, 0x5f
        /*0022*/ 	.short	0x0101


	//----- nvinfo : EIATTR_EXIT_INSTR_OFFSETS
	.align		4
        /*0024*/ 	.byte	0x04, 0x1c
        /*0026*/ 	.short	(.L_244 - .L_243)


	//   ....[0]....
.L_243:
        /*0028*/ 	.word	0x00000010


	//----- nvinfo : EIATTR_MAX_THREADS
	.align		4
.L_244:
        /*002c*/ 	.byte	0x04, 0x05
        /*002e*/ 	.short	(.L_246 - .L_245)
.L_245:
        /*0030*/ 	.word	0x00000080
        /*0034*/ 	.word	0x00000001
        /*0038*/ 	.word	0x00000001


	//----- nvinfo : EIATTR_CBANK_PARAM_SIZE
	.align		4
.L_246:
        /*003c*/ 	.byte	0x03, 0x19
        /*003e*/ 	.short	0x0418


	//----- nvinfo : EIATTR_PARAM_CBANK
	.align		4
        /*0040*/ 	.byte	0x04, 0x0a
        /*0042*/ 	.short	(.L_248 - .L_247)
	.align		4
.L_247:
        /*0044*/ 	.word	index@(.nv.constant0._ZN7cutlass13device_kernelIN5flash19enable_sm80_to_sm89INS1_16FlashAttnFwdSm80INS1_25CollectiveMainloopFwdSm80ILi4ELi1ELb0EN4cute5tupleIJNS5_1CILi128EEENS7_ILi64EEES8_EEELi128ENS_10bfloat16_tEfNS_4arch4Sm80ELb0ELb0ELb1ELb1ELb0ELb0ELb1ELb0EEENS1_21CollectiveEpilogueFwdINS6_IJS8_S8_S9_EEENS6_IJNS7_ILi1EEESH_SH_EEESB_SD_Li128ELb1ELb1ELb0ELb0EEENS1_19SingleTileSchedulerILb1ELb0ELb1ELi128EEEEEEEEEvNT_6ParamsE)
        /*0048*/ 	.short	0x0210
        /*004a*/ 	.short	0x0418


	//----- nvinfo : EIATTR_SW_WAR
	.align		4
.L_248:
        /*004c*/ 	.byte	0x04, 0x36
        /*004e*/ 	.short	(.L_250 - .L_249)
.L_249:
        /*0050*/ 	.word	0x00000008
.L_250:


//--------------------- .nv.info._ZN7cutlass13device_kernelIN5flash19enable_sm80_to_sm89INS1_16FlashAttnFwdSm80INS1_25CollectiveMainloopFwdSm80ILi4ELi1ELb0EN4cute5tupleIJNS5_1CILi128EEENS7_ILi64EEES8_EEELi128ENS_10bfloat16_tEfNS_4arch4Sm80ELb0ELb0ELb1ELb1ELb0ELb1ELb1ELb0EEENS1_21CollectiveEpilogueFwdINS6_IJS8_S8_S9_EEENS6_IJNS7_ILi1EEESH_SH_EEESB_SD_Li128ELb1ELb1ELb0ELb0EEENS1_19SingleTileSchedulerILb1ELb0ELb1ELi128EEEEEEEEEvNT_6ParamsE --------------------------
	.section	.nv.info._ZN7cutlass13device_kernelIN5flash19enable_sm80_to_sm89INS1_16FlashAttnFwdSm80INS1_25CollectiveMainloopFwdSm80ILi4ELi1ELb0EN4cute5tupleIJNS5_1CILi128EEENS7_ILi64EEES8_EEELi128ENS_10bfloat16_tEfNS_4arch4Sm80ELb0ELb0ELb1ELb1ELb0ELb1ELb1ELb0EEENS1_21CollectiveEpilogueFwdINS6_IJS8_S8_S9_EEENS6_IJNS7_ILi1EEESH_SH_EEESB_SD_Li128ELb1ELb1ELb0ELb0EEENS1_19SingleTileSchedulerILb1ELb0ELb1ELi128EEEEEEEEEvNT_6ParamsE,"",@"SHT_CUDA_INFO"
	.sectionflags	@""
	.align	4


	//----- nvinfo : EIATTR_CUDA_API_VERSION
	.align		4
        /*0000*/ 	.byte	0x04, 0x37
        /*0002*/ 	.short	(.L_252 - .L_251)
.L_251:
        /*0004*/ 	.word	0x00000082


	//----- nvinfo : EIATTR_KPARAM_INFO
	.align		4
.L_252:
        /*0008*/ 	.byte	0x04, 0x17
        /*000a*/ 	.short	(.L_254 - .L_253)
.L_253:
        /*000c*/ 	.word	0x00000000
        /*0010*/ 	.short	0x0000
        /*0012*/ 	.short	0x0000
        /*0014*/ 	.byte	0x00, 0xf0, 0x61, 0x10


	//----- nvinfo : EIATTR_SPARSE_MMA_MASK
	.align		4
.L_254:
        /*0018*/ 	.byte	0x03, 0x50
        /*001a*/ 	.short	0x0000


	//----- nvinfo : EIATTR_MAXREG_COUNT
	.align		4
        /*001c*/ 	.byte	0x03, 0x1b
        /*001e*/ 	.short	0x00ff


	//----- nvinfo : EIATTR_MERCURY_ISA_VERSION
	.align		4
        /*0020*/ 	.byte	0x03, 0x5f
        /*0022*/ 	.short	0x0101


	//----- nvinfo : EIATTR_EXIT_INSTR_OFFSETS
	.align		4
        /*0024*/ 	.byte	0x04, 0x1c
        /*0026*/ 	.short	(.L_256 - .L_255)


	//   ....[0]....
.L_255:
        /*0028*/ 	.word	0x00000010


	//----- nvinfo : EIATTR_MAX_THREADS
	.align		4
.L_256:
        /*002c*/ 	.byte	0x04, 0x05
        /*002e*/ 	.short	(.L_258 - .L_257)
.L_257:
        /*0030*/ 	.word	0x00000080
        /*0034*/ 	.word	0x00000001
        /*0038*/ 	.word	0x00000001


	//----- nvinfo : EIATTR_CBANK_PARAM_SIZE
	.align		4
.L_258:
        /*003c*/ 	.byte	0x03, 0x19
        /*003e*/ 	.short	0x0418


	//----- nvinfo : EIATTR_PARAM_CBANK
	.align		4
        /*0040*/ 	.byte	0x04, 0x0a
        /*0042*/ 	.short	(.L_260 - .L_259)
	.align		4
.L_259:
        /*0044*/ 	.word	index@(.nv.constant0._ZN7cutlass13device_kernelIN5flash19enable_sm80_to_sm89INS1_16FlashAttnFwdSm80INS1_25CollectiveMainloopFwdSm80ILi4ELi1ELb0EN4cute5tupleIJNS5_1CILi128EEENS7_ILi64EEES8_EEELi128ENS_10bfloat16_tEfNS_4arch4Sm80ELb0ELb0ELb1ELb1ELb0ELb1ELb1ELb0EEENS1_21CollectiveEpilogueFwdINS6_IJS8_S8_S9_EEENS6_IJNS7_ILi1EEESH_SH_EEESB_SD_Li128ELb1ELb1ELb0ELb0EEENS1_19SingleTileSchedulerILb1ELb0ELb1ELi128EEEEEEEEEvNT_6ParamsE)
        /*0048*/ 	.short	0x0210
        /*004a*/ 	.short	0x0418


	//----- nvinfo : EIATTR_SW_WAR
	.align		4
.L_260:
        /*004c*/ 	.byte	0x04, 0x36
        /*004e*/ 	.short	(.L_262 - .L_261)
.L_261:
        /*0050*/ 	.word	0x00000008
.L_262:


//--------------------- .nv.info._ZN7cutlass13device_kernelIN5flash19enable_sm80_to_sm89INS1_16FlashAttnFwdSm80INS1_25CollectiveMainloopFwdSm80ILi4ELi1ELb0EN4cute5tupleIJNS5_1CILi128EEENS7_ILi48EEES8_EEELi128ENS_10bfloat16_tEfNS_4arch4Sm80ELb0ELb1ELb1ELb0ELb0ELb0ELb1ELb0EEENS1_21CollectiveEpilogueFwdINS6_IJS8_S8_S9_EEENS6_IJNS7_ILi1EEESH_SH_EEESB_SD_Li128ELb0ELb1ELb0ELb0EEENS1_19SingleTileSchedulerILb0ELb0ELb1ELi128EEEEEEEEEvNT_6ParamsE --------------------------
	.section	.nv.info._ZN7cutlass13device_kernelIN5flash19enable_sm80_to_sm89INS1_16FlashAttnFwdSm80INS1_25CollectiveMainloopFwdSm80ILi4ELi1ELb0EN4cute5tupleIJNS5_1CILi128EEENS7_ILi48EEES8_EEELi128ENS_10bfloat16_tEfNS_4arch4Sm80ELb0ELb1ELb1ELb0ELb0ELb0ELb1ELb0EEENS1_21CollectiveEpilogueFwdINS6_IJS8_S8_S9_EEENS6_IJNS7_ILi1EEESH_SH_EEESB_SD_Li128ELb0ELb1ELb0ELb0EEENS1_19SingleTileSchedulerILb0ELb0ELb1ELi128EEEEEEEEEvNT_6ParamsE,"",@"SHT_CUDA_INFO"
	.sectionflags	@""
	.align	4


	//----- nvinfo : EIATTR_CUDA_API_VERSION
	.align		4
        /*0000*/ 	.byte	0x04, 0x37
        /*0002*/ 	.short	(.L_264 - .L_263)
.L_263:
        /*0004*/ 	.word	0x00000082


	//----- nvinfo : EIATTR_KPARAM_INFO
	.align		4
.L_264:
        /*0008*/ 	.byte	0x04, 0x17
        /*000a*/ 	.short	(.L_266 - .L_265)
.L_265:
        /*000c*/ 	.word	0x00000000
        /*0010*/ 	.short	0x0000
        /*0012*/ 	.short	0x0000
        /*0014*/ 	.byte	0x00, 0xf0, 0x61, 0x10


	//----- nvinfo : EIATTR_SPARSE_MMA_MASK
	.align		4
.L_266:
        /*0018*/ 	.byte	0x03, 0x50
        /*001a*/ 	.short	0x0000


	//----- nvinfo : EIATTR_MAXREG_COUNT
	.align		4
        /*001c*/ 	.byte	0x03, 0x1b
        /*001e*/ 	.short	0x00ff


	//----- nvinfo : EIATTR_MERCURY_ISA_VERSION
	.align		4
        /*0020*/ 	.byte	0x03, 0x5f
        /*0022*/ 	.short	0x0101


	//----- nvinfo : EIATTR_EXIT_INSTR_OFFSETS
	.align		4
        /*0024*/ 	.byte	0x04, 0x1c
        /*0026*/ 	.short	(.L_268 - .L_267)


	//   ....[0]....
.L_267:
        /*0028*/ 	.word	0x00000010


	//----- nvinfo : EIATTR_MAX_THREADS
	.align		4
.L_268:
        /*002c*/ 	.byte	0x04, 0x05
        /*002e*/ 	.short	(.L_270 - .L_269)
.L_269:
        /*0030*/ 	.word	0x00000080
        /*0034*/ 	.word	0x00000001
        /*0038*/ 	.word	0x00000001


	//----- nvinfo : EIATTR_CBANK_PARAM_SIZE
	.align		4
.L_270:
        /*003c*/ 	.byte	0x03, 0x19
        /*003e*/ 	.short	0x0418


	//----- nvinfo : EIATTR_PARAM_CBANK
	.align		4
        /*0040*/ 	.byte	0x04, 0x0a
        /*0042*/ 	.short	(.L_272 - .L_271)
	.align		4
.L_271:
        /*0044*/ 	.word	index@(.nv.constant0._ZN7cutlass13device_kernelIN5flash19enable_sm80_to_sm89INS1_16FlashAttnFwdSm80INS1_25CollectiveMainloopFwdSm80ILi4ELi1ELb0EN4cute5tupleIJNS5_1CILi128EEENS7_ILi48EEES8_EEELi128ENS_10bfloat16_tEfNS_4arch4Sm80ELb0ELb1ELb1ELb0ELb0ELb0ELb1ELb0EEENS1_21CollectiveEpilogueFwdINS6_IJS8_S8_S9_EEENS6_IJNS7_ILi1EEESH_SH_EEESB_SD_Li128ELb0ELb1ELb0ELb0EEENS1_19SingleTileSchedulerILb0ELb0ELb1ELi128EEEEEEEEEvNT_6ParamsE)
        /*0048*/ 	.short	0x0210
        /*004a*/ 	.short	0x0418


	//----- nvinfo : EIATTR_SW_WAR
	.align		4
.L_272:
        /*004c*/ 	.byte	0x04, 0x36
        /*004e*/ 	.short	(.L_274 - .L_273)
.L_273:
        /*0050*/ 	.word	0x00000008
.L_274:


//--------------------- .nv.info._ZN7cutlass13device_kernelIN5flash19enable_sm80_to_sm89INS1_16FlashAttnFwdSm80INS1_25CollectiveMainloopFwdSm80ILi4ELi1ELb0EN4cute5tupleIJNS5_1CILi128EEENS7_ILi48EEES8_EEELi128ENS_10bfloat16_tEfNS_4arch4Sm80ELb0ELb1ELb1ELb1ELb0ELb0ELb1ELb0EEENS1_21CollectiveEpilogueFwdINS6_IJS8_S8_S9_EEENS6_IJNS7_ILi1EEESH_SH_EEESB_SD_Li128ELb1ELb1ELb0ELb0EEENS1_19SingleTileSchedulerILb1ELb0ELb1ELi128EEEEEEEEEvNT_6ParamsE --------------------------
	.section	.nv.info._ZN7cutlass13device_kernelIN5flash19enable_sm80_to_sm89INS1_16FlashAttnFwdSm80INS1_25CollectiveMainloopFwdSm80ILi4ELi1ELb0EN4cute5tupleIJNS5_1CILi128EEENS7_ILi48EEES8_EEELi128ENS_10bfloat16_tEfNS_4arch4Sm80ELb0ELb1ELb1ELb1ELb0ELb0ELb1ELb0EEENS1_21CollectiveEpilogueFwdINS6_IJS8_S8_S9_EEENS6_IJNS7_ILi1EEESH_SH_EEESB_SD_Li128ELb1ELb1ELb0ELb0EEENS1_19SingleTileSchedulerILb1ELb0ELb1ELi128EEEEEEEEEvNT_6ParamsE,"",@"SHT_CUDA_INFO"
	.sectionflags	@""
	.align	4


	//----- nvinfo : EIATTR_CUDA_API_VERSION
	.align		4
        /*0000*/ 	.byte	0x04, 0x37
        /*0002*/ 	.short	(.L_276 - .L_275)
.L_275:
        /*0004*/ 	.word	0x00000082


	//----- nvinfo : EIATTR_KPARAM_INFO
	.align		4
.L_276:
        /*0008*/ 	.byte	0x04, 0x17
        /*000a*/ 	.short	(.L_278 - .L_277)
.L_277:
        /*000c*/ 	.word	0x00000000
        /*0010*/ 	.short	0x0000
        /*0012*/ 	.short	0x0000
        /*0014*/ 	.byte	0x00, 0xf0, 0x61, 0x10


	//----- nvinfo : EIATTR_SPARSE_MMA_MASK
	.align		4
.L_278:
        /*0018*/ 	.byte	0x03, 0x50
        /*001a*/ 	.short	0x0000


	//----- nvinfo : EIATTR_MAXREG_COUNT
	.align		4
        /*001c*/ 	.byte	0x03, 0x1b
        /*001e*/ 	.short	0x00ff


	//----- nvinfo : EIATTR_MERCURY_ISA_VERSION
	.align		4
        /*0020*/ 	.byte	0x03, 0x5f
        /*0022*/ 	.short	0x0101


	//----- nvinfo : EIATTR_EXIT_INSTR_OFFSETS
	.align		4
        /*0024*/ 	.byte	0x04, 0x1c
        /*0026*/ 	.short	(.L_280 - .L_279)


	//   ....[0]....
.L_279:
        /*0028*/ 	.word	0x00000010


	//----- nvinfo : EIATTR_MAX_THREADS
	.align		4
.L_280:
        /*002c*/ 	.byte	0x04, 0x05
        /*002e*/ 	.short	(.L_282 - .L_281)
.L_281:
        /*0030*/ 	.word	0x00000080
        /*0034*/ 	.word	0x00000001
        /*0038*/ 	.word	0x00000001


	//----- nvinfo : EIATTR_CBANK_PARAM_SIZE
	.align		4
.L_282:
        /*003c*/ 	.byte	0x03, 0x19
        /*003e*/ 	.short	0x0418


	//----- nvinfo : EIATTR_PARAM_CBANK
	.align		4
        /*0040*/ 	.byte	0x04, 0x0a
        /*0042*/ 	.short	(.L_284 - .L_283)
	.align		4
.L_283:
        /*0044*/ 	.word	index@(.nv.constant0._ZN7cutlass13device_kernelIN5flash19enable_sm80_to_sm89INS1_16FlashAttnFwdSm80INS1_25CollectiveMainloopFwdSm80ILi4ELi1ELb0EN4cute5tupleIJNS5_1CILi128EEENS7_ILi48EEES8_EEELi128ENS_10bfloat16_tEfNS_4arch4Sm80ELb0ELb1ELb1ELb1ELb0ELb0ELb1ELb0EEENS1_21CollectiveEpilogueFwdINS6_IJS8_S8_S9_EEENS6_IJNS7_ILi1EEESH_SH_EEESB_SD_Li128ELb1ELb1ELb0ELb0EEENS1_19SingleTileSchedulerILb1ELb0ELb1ELi128EEEEEEEEEvNT_6ParamsE)
        /*0048*/ 	.short	0x0210
        /*004a*/ 	.short	0x0418


	//----- nvinfo : EIATTR_SW_WAR
	.align		4
.L_284:
        /*004c*/ 	.byte	0x04, 0x36
        /*004e*/ 	.short	(.L_286 - .L_285)
.L_285:
        /*0050*/ 	.word	0x00000008
.L_286:


//--------------------- .nv.info._ZN7cutlass13device_kernelIN5flash19enable_sm80_to_sm89INS1_16FlashAttnFwdSm80INS1_25CollectiveMainloopFwdSm80ILi4ELi1ELb0EN4cute5tupleIJNS5_1CILi128EEENS7_ILi48EEES8_EEELi128ENS_10bfloat16_tEfNS_4arch4Sm80ELb0ELb1ELb1ELb1ELb0ELb1ELb1ELb0EEENS1_21CollectiveEpilogueFwdINS6_IJS8_S8_S9_EEENS6_IJNS7_ILi1EEESH_SH_EEESB_SD_Li128ELb1ELb1ELb0ELb0EEENS1_19SingleTileSchedulerILb1ELb0ELb1ELi128EEEEEEEEEvNT_6ParamsE --------------------------
	.section	.nv.info._ZN7cutlass13device_kernelIN5flash19enable_sm80_to_sm89INS1_16FlashAttnFwdSm80INS1_25CollectiveMainloopFwdSm80ILi4ELi1ELb0EN4cute5tupleIJNS5_1CILi128EEENS7_ILi48EEES8_EEELi128ENS_10bfloat16_tEfNS_4arch4Sm80ELb0ELb1ELb1ELb1ELb0ELb1ELb1ELb0EEENS1_21CollectiveEpilogueFwdINS6_IJS8_S8_S9_EEENS6_IJNS7_ILi1EEESH_SH_EEESB_SD_Li128ELb1ELb1ELb0ELb0EEENS1_19SingleTileSchedulerILb1ELb0ELb1ELi128EEEEEEEEEvNT_6ParamsE,"",@"SHT_CUDA_INFO"
	.sectionflags	@""
	.align	4


	//----- nvinfo : EIATTR_CUDA_API_VERSION
	.align		4
        /*0000*/ 	.byte	0x04, 0x37
        /*0002*/ 	.short	(.L_288 - .L_287)
.L_287:
        /*0004*/ 	.word	0x00000082


	//----- nvinfo : EIATTR_KPARAM_INFO
	.align		4
.L_288:
        /*0008*/ 	.byte	0x04, 0x17
        /*000a*/ 	.short	(.L_290 - .L_289)
.L_289:
        /*000c*/ 	.word	0x00000000
        /*0010*/ 	.short	0x0000
        /*0012*/ 	.short	0x0000
        /*0014*/ 	.byte	0x00, 0xf0, 0x61, 0x10


	//----- nvinfo : EIATTR_SPARSE_MMA_MASK
	.align		4
.L_290:
        /*0018*/ 	.byte	0x03, 0x50
        /*001a*/ 	.short	0x0000


	//----- nvinfo : EIATTR_MAXREG_COUNT
	.align		4
        /*001c*/ 	.byte	0x03, 0x1b
        /*001e*/ 	.short	0x00ff


	//----- nvinfo : EIATTR_MERCURY_ISA_VERSION
	.align		4
        /*0020*/ 	.byte	0x03, 0x5f
        /*0022*/ 	.short	0x0101


	//----- nvinfo : EIATTR_EXIT_INSTR_OFFSETS
	.align		4
        /*0024*/ 	.byte	0x04, 0x1c
        /*0026*/ 	.short	(.L_292 - .L_291)


	//   ....[0]....
.L_291:
        /*0028*/ 	.word	0x00000010


	//----- nvinfo : EIATTR_MAX_THREADS
	.align		4
.L_292:
        /*002c*/ 	.byte	0x04, 0x05
        /*002e*/ 	.short	(.L_294 - .L_293)
.L_293:
        /*0030*/ 	.word	0x00000080
        /*0034*/ 	.word	0x00000001
        /*0038*/ 	.word	0x00000001


	//----- nvinfo : EIATTR_CBANK_PARAM_SIZE
	.align		4
.L_294:
        /*003c*/ 	.byte	0x03, 0x19
        /*003e*/ 	.short	0x0418


	//----- nvinfo : EIATTR_PARAM_CBANK
	.align		4
        /*0040*/ 	.byte	0x04, 0x0a
        /*0042*/ 	.short	(.L_296 - .L_295)
	.align		4
.L_295:
        /*0044*/ 	.word	index@(.nv.constant0._ZN7cutlass13device_kernelIN5flash19enable_sm80_to_sm89INS1_16FlashAttnFwdSm80INS1_25CollectiveMainloopFwdSm80ILi4ELi1ELb0EN4cute5tupleIJNS5_1CILi128EEENS7_ILi48EEES8_EEELi128ENS_10bfloat16_tEfNS_4arch4Sm80ELb0ELb1ELb1ELb1ELb0ELb1ELb1ELb0EEENS1_21CollectiveEpilogueFwdINS6_IJS8_S8_S9_EEENS6_IJNS7_ILi1EEESH_SH_EEESB_SD_Li128ELb1ELb1ELb0ELb0EEENS1_19SingleTileSchedulerILb1ELb0ELb1ELi128EEEEEEEEEvNT_6ParamsE)
        /*0048*/ 	.short	0x0210
        /*004a*/ 	.short	0x0418


	//----- nvinfo : EIATTR_SW_WAR
	.align		4
.L_296:
        /*004c*/ 	.byte	0x04, 0x36
        /*004e*/ 	.short	(.L_298 - .L_297)
.L_297:
        /*0050*/ 	.word	0x00000008
.L_298:


//--------------------- .nv.info._ZN7cutlass13device_kernelIN5flash19enable_sm80_to_sm89INS1_16FlashAttnFwdSm80INS1_25CollectiveMainloopFwdSm80ILi4ELi1ELb0EN4cute5tupleIJNS5_1CILi128EEENS7_ILi64EEES8_EEELi128ENS_10bfloat16_tEfNS_4arch4Sm80ELb1ELb0ELb1ELb0ELb0ELb0ELb1ELb0EEENS1_21CollectiveEpilogueFwdINS6_IJS8_S8_S9_EEENS6_IJNS7_ILi1EEESH_SH_EEESB_SD_Li128ELb0ELb1ELb0ELb0EEENS1_30DynamicPersistentTileSchedulerILi128ELi128ELb0ELb1ELb0EEEEEEEEEvNT_6ParamsE --------------------------
	.section	.nv.info._ZN7cutlass13device_kernelIN5flash19enable_sm80_to_sm89INS1_16FlashAttnFwdSm80INS1_25CollectiveMainloopFwdSm80ILi4ELi1ELb0EN4cute5tupleIJNS5_1CILi128EEENS7_ILi64EEES8_EEELi128ENS_10bfloat16_tEfNS_4arch4Sm80ELb1ELb0ELb1ELb0ELb0ELb0ELb1ELb0EEENS1_21CollectiveEpilogueFwdINS6_IJS8_S8_S9_EEENS6_IJNS7_ILi1EEESH_SH_EEESB_SD_Li128ELb0ELb1ELb0ELb0EEENS1_30DynamicPersistentTileSchedulerILi128ELi128ELb0ELb1ELb0EEEEEEEEEvNT_6ParamsE,"",@"SHT_CUDA_INFO"
	.sectionflags	@""
	.align	4


	//----- nvinfo : EIATTR_CUDA_API_VERSION
	.align		4
        /*0000*/ 	.byte	0x04, 0x37
        /*0002*/ 	.short	(.L_300 - .L_299)
.L_299:
        /*0004*/ 	.word	0x00000082


	//----- nvinfo : EIATTR_KPARAM_INFO
	.align		4
.L_300:
        /*0008*/ 	.byte	0x04, 0x17
        /*000a*/ 	.short	(.L_302 - .L_301)
.L_301:
        /*000c*/ 	.word	0x00000000
        /*0010*/ 	.short	0x0000
        /*0012*/ 	.short	0x0000
        /*0014*/ 	.byte	0x00, 0xf0, 0xa1, 0x10


	//----- nvinfo : EIATTR_SPARSE_MMA_MASK
	.align		4
.L_302:
        /*0018*/ 	.byte	0x03, 0x50
        /*001a*/ 	.short	0x0000


	//----- nvinfo : EIATTR_MAXREG_COUNT
	.align		4
        /*001c*/ 	.byte	0x03, 0x1b
        /*001e*/ 	.short	0x00ff


	//----- nvinfo : EIATTR_MERCURY_ISA_VERSION
	.align		4
        /*0020*/ 	.byte	0x03, 0x5f
        /*0022*/ 	.short	0x0101


	//----- nvinfo : EIATTR_EXIT_INSTR_OFFSETS
	.align		4
        /*0024*/ 	.byte	0x04, 0x1c
        /*0026*/ 	.short	(.L_304 - .L_303)


	//   ....[0]....
.L_303:
        /*0028*/ 	.word	0x00000010


	//----- nvinfo : EIATTR_MAX_THREADS
	.align		4
.L_304:
        /*002c*/ 	.byte	0x04, 0x05
        /*002e*/ 	.short	(.L_306 - .L_305)
.L_305:
        /*0030*/ 	.word	0x00000080
        /*0034*/ 	.word	0x00000001
        /*0038*/ 	.word	0x00000001


	//----- nvinfo : EIATTR_CBANK_PARAM_SIZE
	.align		4
.L_306:
        /*003c*/ 	.byte	0x03, 0x19
        /*003e*/ 	.short	0x0428


	//----- nvinfo : EIATTR_PARAM_CBANK
	.align		4
        /*0040*/ 	.byte	0x04, 0x0a
        /*0042*/ 	.short	(.L_308 - .L_307)
	.align		4
.L_307:
        /*0044*/ 	.word	index@(.nv.constant0._ZN7cutlass13device_kernelIN5flash19enable_sm80_to_sm89INS1_16FlashAttnFwdSm80INS1_25CollectiveMainloopFwdSm80ILi4ELi1ELb0EN4cute5tupleIJNS5_1CILi128EEENS7_ILi64EEES8_EEELi128ENS_10bfloat16_tEfNS_4arch4Sm80ELb1ELb0ELb1ELb0ELb0ELb0ELb1ELb0EEENS1_21CollectiveEpilogueFwdINS6_IJS8_S8_S9_EEENS6_IJNS7_ILi1EEESH_SH_EEESB_SD_Li128ELb0ELb1ELb0ELb0EEENS1_30DynamicPersistentTileSchedulerILi128ELi128ELb0ELb1ELb0EEEEEEEEEvNT_6ParamsE)
        /*0048*/ 	.short	0x0210
        /*004a*/ 	.short	0x0428


	//----- nvinfo : EIATTR_SW_WAR
	.align		4
.L_308:
        /*004c*/ 	.byte	0x04, 0x36
        /*004e*/ 	.short	(.L_310 - .L_309)
.L_309:
        /*0050*/ 	.word	0x00000008
.L_310:


//--------------------- .nv.info._ZN7cutlass13device_kernelIN5flash19enable_sm80_to_sm89INS1_16FlashAttnFwdSm80INS1_25CollectiveMainloopFwdSm80ILi4ELi1ELb0EN4cute5tupleIJNS5_1CILi128EEENS7_ILi64EEES8_EEELi128ENS_10bfloat16_tEfNS_4arch4Sm80ELb1ELb0ELb1ELb1ELb0ELb0ELb1ELb0EEENS1_21CollectiveEpilogueFwdINS6_IJS8_S8_S9_EEENS6_IJNS7_ILi1EEESH_SH_EEESB_SD_Li128ELb1ELb1ELb0ELb0EEENS1_19SingleTileSchedulerILb1ELb0ELb1ELi128EEEEEEEEEvNT_6ParamsE --------------------------
	.section	.nv.info._ZN7cutlass13device_kernelIN5flash19enable_sm80_to_sm89INS1_16FlashAttnFwdSm80INS1_25CollectiveMainloopFwdSm80ILi4ELi1ELb0EN4cute5tupleIJNS5_1CILi128EEENS7_ILi64EEES8_EEELi128ENS_10bfloat16_tEfNS_4arch4Sm80ELb1ELb0ELb1ELb1ELb0ELb0ELb1ELb0EEENS1_21CollectiveEpilogueFwdINS6_IJS8_S8_S9_EEENS6_IJNS7_ILi1EEESH_SH_EEESB_SD_Li128ELb1ELb1ELb0ELb0EEENS1_19SingleTileSchedulerILb1ELb0ELb1ELi128EEEEEEEEEvNT_6ParamsE,"",@"SHT_CUDA_INFO"
	.sectionflags	@""
	.align	4


	//----- nvinfo : EIATTR_CUDA_API_VERSION
	.align		4
        /*0000*/ 	.byte	0x04, 0x37
        /*0002*/ 	.short	(.L_312 - .L_311)
.L_311:
        /*0004*/ 	.word	0x00000082


	//----- nvinfo : EIATTR_KPARAM_INFO
	.align		4
.L_312:
        /*0008*/ 	.byte	0x04, 0x17
        /*000a*/ 	.short	(.L_314 - .L_313)
.L_313:
        /*000c*/ 	.word	0x00000000
        /*0010*/ 	.short	0x0000
        /*0012*/ 	.short	0x0000
        /*0014*/ 	.byte	0x00, 0xf0, 0x61, 0x10


	//----- nvinfo : EIATTR_SPARSE_MMA_MASK
	.align		4
.L_314:
        /*0018*/ 	.byte	0x03, 0x50
        /*001a*/ 	.short	0x0000


	//----- nvinfo : EIATTR_MAXREG_COUNT
	.align		4
        /*001c*/ 	.byte	0x03, 0x1b
        /*001e*/ 	.short	0x00ff


	//----- nvinfo : EIATTR_MERCURY_ISA_VERSION
	.align		4
        /*0020*/ 	.byte	0x03, 0x5f
        /*0022*/ 	.short	0x0101


	//----- nvinfo : EIATTR_EXIT_INSTR_OFFSETS
	.align		4
        /*0024*/ 	.byte	0x04, 0x1c
        /*0026*/ 	.short	(.L_316 - .L_315)


	//   ....[0]....
.L_315:
        /*0028*/ 	.word	0x00000010


	//----- nvinfo : EIATTR_MAX_THREADS
	.align		4
.L_316:
        /*002c*/ 	.byte	0x04, 0x05
        /*002e*/ 	.short	(.L_318 - .L_317)
.L_317:
        /*0030*/ 	.word	0x00000080
        /*0034*/ 	.word	0x00000001
        /*0038*/ 	.word	0x00000001


	//----- nvinfo : EIATTR_CBANK_PARAM_SIZE
	.align		4
.L_318:
        /*003c*/ 	.byte	0x03, 0x19
        /*003e*/ 	.short	0x0418


	//----- nvinfo : EIATTR_PARAM_CBANK
	.align		4
        /*0040*/ 	.byte	0x04, 0x0a
        /*0042*/ 	.short	(.L_320 - .L_319)
	.align		4
.L_319:
        /*0044*/ 	.word	index@(.nv.constant0._ZN7cutlass13device_kernelIN5flash19enable_sm80_to_sm89INS1_16FlashAttnFwdSm80INS1_25CollectiveMainloopFwdSm80ILi4ELi1ELb0EN4cute5tupleIJNS5_1CILi128EEENS7_ILi64EEES8_EEELi128ENS_10bfloat16_tEfNS_4arch4Sm80ELb1ELb0ELb1ELb1ELb0ELb0ELb1ELb0EEENS1_21CollectiveEpilogueFwdINS6_IJS8_S8_S9_EEENS6_IJNS7_ILi1EEESH_SH_EEESB_SD_Li128ELb1ELb1ELb0ELb0EEENS1_19SingleTileSchedulerILb1ELb0ELb1ELi128EEEEEEEEEvNT_6ParamsE)
        /*0048*/ 	.short	0x0210
        /*004a*/ 	.short	0x0418


	//----- nvinfo : EIATTR_SW_WAR
	.align		4
.L_320:
        /*004c*/ 	.byte	0x04, 0x36
        /*004e*/ 	.short	(.L_322 - .L_321)
.L_321:
        /*0050*/ 	.word	0x00000008
.L_322:


//--------------------- .nv.info._ZN7cutlass13device_kernelIN5flash19enable_sm80_to_sm89INS1_16FlashAttnFwdSm80INS1_25CollectiveMainloopFwdSm80ILi4ELi1ELb0EN4cute5tupleIJNS5_1CILi128EEENS7_ILi64EEES8_EEELi128ENS_10bfloat16_tEfNS_4arch4Sm80ELb1ELb0ELb1ELb1ELb0ELb1ELb1ELb0EEENS1_21CollectiveEpilogueFwdINS6_IJS8_S8_S9_EEENS6_IJNS7_ILi1EEESH_SH_EEESB_SD_Li128ELb1ELb1ELb0ELb0EEENS1_19SingleTileSchedulerILb1ELb0ELb1ELi128EEEEEEEEEvNT_6ParamsE --------------------------
	.section	.nv.info._ZN7cutlass13device_kernelIN5flash19enable_sm80_to_sm89INS1_16FlashAttnFwdSm80INS1_25CollectiveMainloopFwdSm80ILi4ELi1ELb0EN4cute5tupleIJNS5_1CILi128EEENS7_ILi64EEES8_EEELi128ENS_10bfloat16_tEfNS_4arch4Sm80ELb1ELb0ELb1ELb1ELb0ELb1ELb1ELb0EEENS1_21CollectiveEpilogueFwdINS6_IJS8_S8_S9_EEENS6_IJNS7_ILi1EEESH_SH_EEESB_SD_Li128ELb1ELb1ELb0ELb0EEENS1_19SingleTileSchedulerILb1ELb0ELb1ELi128EEEEEEEEEvNT_6ParamsE,"",@"SHT_CUDA_INFO"
	.sectionflags	@""
	.align	4


	//----- nvinfo : EIATTR_CUDA_API_VERSION
	.align		4
        /*0000*/ 	.byte	0x04, 0x37
        /*0002*/ 	.short	(.L_324 - .L_323)
.L_323:
        /*0004*/ 	.word	0x00000082


	//----- nvinfo : EIATTR_KPARAM_INFO
	.align		4
.L_324:
        /*0008*/ 	.byte	0x04, 0x17
        /*000a*/ 	.short	(.L_326 - .L_325)
.L_325:
        /*000c*/ 	.word	0x00000000
        /*0010*/ 	.short	0x0000
        /*0012*/ 	.short	0x0000
        /*0014*/ 	.byte	0x00, 0xf0, 0x61, 0x10


	//----- nvinfo : EIATTR_SPARSE_MMA_MASK
	.align		4
.L_326:
        /*0018*/ 	.byte	0x03, 0x50
        /*001a*/ 	.short	0x0000


	//----- nvinfo : EIATTR_MAXREG_COUNT
	.align		4
        /*001c*/ 	.byte	0x03, 0x1b
        /*001e*/ 	.short	0x00ff


	//----- nvinfo : EIATTR_MERCURY_ISA_VERSION
	.align		4
        /*0020*/ 	.byte	0x03, 0x5f
        /*0022*/ 	.short	0x0101


	//----- nvinfo : EIATTR_EXIT_INSTR_OFFSETS
	.align		4
        /*0024*/ 	.byte	0x04, 0x1c
        /*0026*/ 	.short	(.L_328 - .L_327)


	//   ....[0]....
.L_327:
        /*0028*/ 	.word	0x00000010


	//----- nvinfo : EIATTR_MAX_THREADS
	.align		4
.L_328:
        /*002c*/ 	.byte	0x04, 0x05
        /*002e*/ 	.short	(.L_330 - .L_329)
.L_329:
        /*0030*/ 	.word	0x00000080
        /*0034*/ 	.word	0x00000001
        /*0038*/ 	.word	0x00000001


	//----- nvinfo : EIATTR_CBANK_PARAM_SIZE
	.align		4
.L_330:
        /*003c*/ 	.byte	0x03, 0x19
        /*003e*/ 	.short	0x0418


	//----- nvinfo : EIATTR_PARAM_CBANK
	.align		4
        /*0040*/ 	.byte	0x04, 0x0a
        /*0042*/ 	.short	(.L_332 - .L_331)
	.align		4
.L_331:
        /*0044*/ 	.word	index@(.nv.constant0._ZN7cutlass13device_kernelIN5flash19enable_sm80_to_sm89INS1_16FlashAttnFwdSm80INS1_25CollectiveMainloopFwdSm80ILi4ELi1ELb0EN4cute5tupleIJNS5_1CILi128EEENS7_ILi64EEES8_EEELi128ENS_10bfloat16_tEfNS_4arch4Sm80ELb1ELb0ELb1ELb1ELb0ELb1ELb1ELb0EEENS1_21CollectiveEpilogueFwdINS6_IJS8_S8_S9_EEENS6_IJNS7_ILi1EEESH_SH_EEESB_SD_Li128ELb1ELb1ELb0ELb0EEENS1_19SingleTileSchedulerILb1ELb0ELb1ELi128EEEEEEEEEvNT_6ParamsE)
        /*0048*/ 	.short	0x0210
        /*004a*/ 	.short	0x0418


	//----- nvinfo : EIATTR_SW_WAR
	.align		4
.L_332:
        /*004c*/ 	.byte	0x04, 0x36
        /*004e*/ 	.short	(.L_334 - .L_333)
.L_333:
        /*0050*/ 	.word	0x00000008
.L_334:


//--------------------- .nv.callgraph             --------------------------
	.section	.nv.callgraph,"",@"SHT_CUDA_CALLGRAPH"
	.align	4
	.sectionentsize	8
	.align		4
        /*0000*/ 	.word	0x00000000
	.align		4
        /*0004*/ 	.word	0xffffffff
	.align		4
        /*0008*/ 	.word	0x00000000
	.align		4
        /*000c*/ 	.word	0xfffffffe
	.align		4
        /*0010*/ 	.word	0x00000000
	.align		4
        /*0014*/ 	.word	0xfffffffd
	.align		4
        /*0018*/ 	.word	0x00000000
	.align		4
        /*001c*/ 	.word	0xfffffffc


//--------------------- .nv.constant4             --------------------------
	.section	.nv.constant4,"a",@progbits
	.align	8
	.align		8
.nv.constant4:
        /*0000*/ 	.dword	_ZN74_INTERNAL_133b9422_38_flash_fwd_hdim128_bf16_softcap_sm80_cu_cf07d2ef_32734cuda3std3__45__cpo5beginE
	.align		8
        /*0008*/ 	.dword	_ZN74_INTERNAL_133b9422_38_flash_fwd_hdim128_bf16_softcap_sm80_cu_cf07d2ef_32734cuda3std3__45__cpo3endE
	.align		8
        /*0010*/ 	.dword	_ZN74_INTERNAL_133b9422_38_flash_fwd_hdim128_bf16_softcap_sm80_cu_cf07d2ef_32734cuda3std3__45__cpo6cbeginE
	.align		8
        /*0018*/ 	.dword	_ZN74_INTERNAL_133b9422_38_flash_fwd_hdim128_bf16_softcap_sm80_cu_cf07d2ef_32734cuda3std3__45__cpo4cendE
	.align		8
        /*0020*/ 	.dword	_ZN74_INTERNAL_133b9422_38_flash_fwd_hdim128_bf16_softcap_sm80_cu_cf07d2ef_32734cuda3std3__476_GLOBAL__N__133b9422_38_flash_fwd_hdim128_bf16_softcap_sm80_cu_cf07d2ef_32736ignoreE
	.align		8
        /*0028*/ 	.dword	_ZN74_INTERNAL_133b9422_38_flash_fwd_hdim128_bf16_softcap_sm80_cu_cf07d2ef_32734cuda3std3__419piecewise_constructE
	.align		8
        /*0030*/ 	.dword	_ZN74_INTERNAL_133b9422_38_flash_fwd_hdim128_bf16_softcap_sm80_cu_cf07d2ef_32734cuda3std3__48in_placeE
	.align		8
        /*0038*/ 	.dword	_ZN74_INTERNAL_133b9422_38_flash_fwd_hdim128_bf16_softcap_sm80_cu_cf07d2ef_32734cuda3std6ranges3__45__cpo4swapE
	.align		8
        /*0040*/ 	.dword	_ZN74_INTERNAL_133b9422_38_flash_fwd_hdim128_bf16_softcap_sm80_cu_cf07d2ef_32734cuda3std6ranges3__45__cpo9iter_moveE
	.align		8
        /*0048*/ 	.dword	_ZN74_INTERNAL_133b9422_38_flash_fwd_hdim128_bf16_softcap_sm80_cu_cf07d2ef_32734cute7productE
	.align		8
        /*0050*/ 	.dword	_ZN74_INTERNAL_133b9422_38_flash_fwd_hdim128_bf16_softcap_sm80_cu_cf07d2ef_32734cute1_E


//--------------------- .text._ZN7cutlass13device_kernelIN5flash19enable_sm80_to_sm89INS1_16FlashAttnFwdSm80INS1_25CollectiveMainloopFwdSm80ILi8ELi1ELb1EN4cute5tupleIJNS5_1CILi128EEES8_S8_EEELi128ENS_10bfloat16_tEfNS_4arch4Sm80ELb0ELb0ELb1ELb0ELb0ELb0ELb1ELb0EEENS1_21CollectiveEpilogueFwdIS9_NS6_IJNS7_ILi1EEESF_SF_EEESA_SC_Li256ELb0ELb1ELb0ELb0EEENS1_19SingleTileSchedulerILb0ELb0ELb1ELi128EEEEEEEEEvNT_6ParamsE --------------------------
	.section	.text._ZN7cutlass13device_kernelIN5flash19enable_sm80_to_sm89INS1_16FlashAttnFwdSm80INS1_25CollectiveMainloopFwdSm80ILi8ELi1ELb1EN4cute5tupleIJNS5_1CILi128EEES8_S8_EEELi128ENS_10bfloat16_tEfNS_4arch4Sm80ELb0ELb0ELb1ELb0ELb0ELb0ELb1ELb0EEENS1_21CollectiveEpilogueFwdIS9_NS6_IJNS7_ILi1EEESF_SF_EEESA_SC_Li256ELb0ELb1ELb0ELb0EEENS1_19SingleTileSchedulerILb0ELb0ELb1ELi128EEEEEEEEEvNT_6ParamsE,"ax",@progbits
	.align	128
.text._ZN7cutlass13device_kernelIN5flash19enable_sm80_to_sm89INS1_16FlashAttnFwdSm80INS1_25CollectiveMainloopFwdSm80ILi8ELi1ELb1EN4cute5tupleIJNS5_1CILi128EEES8_S8_EEELi128ENS_10bfloat16_tEfNS_4arch4Sm80ELb0ELb0ELb1ELb0ELb0ELb0ELb1ELb0EEENS1_21CollectiveEpilogueFwdIS9_NS6_IJNS7_ILi1EEESF_SF_EEESA_SC_Li256ELb0ELb1ELb0ELb0EEENS1_19SingleTileSchedulerILb0ELb0ELb1ELi128EEEEEEEEEvNT_6ParamsE:
        .type           _ZN7cutlass13device_kernelIN5flash19enable_sm80_to_sm89INS1_16FlashAttnFwdSm80INS1_25CollectiveMainloopFwdSm80ILi8ELi1ELb1EN4cute5tupleIJNS5_1CILi128EEES8_S8_EEELi128ENS_10bfloat16_tEfNS_4arch4Sm80ELb0ELb0ELb1ELb0ELb0ELb0ELb1ELb0EEENS1_21CollectiveEpilogueFwdIS9_NS6_IJNS7_ILi1EEESF_SF_EEESA_SC_Li256ELb0ELb1ELb0ELb0EEENS1_19SingleTileSchedulerILb0ELb0ELb1ELi128EEEEEEEEEvNT_6ParamsE,@function
        .size           _ZN7cutlass13device_kernelIN5flash19enable_sm80_to_sm89INS1_16FlashAttnFwdSm80INS1_25CollectiveMainloopFwdSm80ILi8ELi1ELb1EN4cute5tupleIJNS5_1CILi128EEES8_S8_EEELi128ENS_10bfloat16_tEfNS_4arch4Sm80ELb0ELb0ELb1ELb0ELb0ELb0ELb1ELb0EEENS1_21CollectiveEpilogueFwdIS9_NS6_IJNS7_ILi1EEESF_SF_EEESA_SC_Li256ELb0ELb1ELb0ELb0EEENS1_19SingleTileSchedulerILb0ELb0ELb1ELi128EEEEEEEEEvNT_6ParamsE,(.L_x_18 - _ZN7cutlass13device_kernelIN5flash19enable_sm80_to_sm89INS1_16FlashAttnFwdSm80INS1_25CollectiveMainloopFwdSm80ILi8ELi1ELb1EN4cute5tupleIJNS5_1CILi128EEES8_S8_EEELi128ENS_10bfloat16_tEfNS_4arch4Sm80ELb0ELb0ELb1ELb0ELb0ELb0ELb1ELb0EEENS1_21CollectiveEpilogueFwdIS9_NS6_IJNS7_ILi1EEESF_SF_EEESA_SC_Li256ELb0ELb1ELb0ELb0EEENS1_19SingleTileSchedulerILb0ELb0ELb1ELi128EEEEEEEEEvNT_6ParamsE)
        .other          _ZN7cutlass13device_kernelIN5flash19enable_sm80_to_sm89INS1_16FlashAttnFwdSm80INS1_25CollectiveMainloopFwdSm80ILi8ELi1ELb1EN4cute5tupleIJNS5_1CILi128EEES8_S8_EEELi128ENS_10bfloat16_tEfNS_4arch4Sm80ELb0ELb0ELb1ELb0ELb0ELb0ELb1ELb0EEENS1_21CollectiveEpilogueFwdIS9_NS6_IJNS7_ILi1EEESF_SF_EEESA_SC_Li256ELb0ELb1ELb0ELb0EEENS1_19SingleTileSchedulerILb0ELb0ELb1ELi128EEEEEEEEEvNT_6ParamsE,@"STO_CUDA_ENTRY STV_DEFAULT"
_ZN7cutlass13device_kernelIN5flash19enable_sm80_to_sm89INS1_16FlashAttnFwdSm80INS1_25CollectiveMainloopFwdSm80ILi8ELi1ELb1EN4cute5tupleIJNS5_1CILi128EEES8_S8_EEELi128ENS_10bfloat16_tEfNS_4arch4Sm80ELb0ELb0ELb1ELb0ELb0ELb0ELb1ELb0EEENS1_21CollectiveEpilogueFwdIS9_NS6_IJNS7_ILi1EEESF_SF_EEESA_SC_Li256ELb0ELb1ELb0ELb0EEENS1_19SingleTileSchedulerILb0ELb0ELb1ELi128EEEEEEEEEvNT_6ParamsE:
[----:B------:R-:W-:Y:S01]  /*0000*/  LDC R1, c[0x0][0x28] ;  /* 0x00000a00ff017b82 */ /* 0x000fe20000000800 */
[----:B------:R-:W-:Y:S05]  /*0010*/  EXIT ;  /* 0x000000000000794d */ /* 0x000fea0003800000 */
.L_x_0:
[----:B------:R-:W-:-:S00]  /*0020*/  BRA `(.L_x_0) ;  /* 0xfffffffc00fc7947 */ /* 0x000fc0000383ffff */
[----:B------:R-:W-:-:S00]  /*0030*/  NOP ;  /* 0x0000000000007918 */ /* 0x000fc00000000000 */
        /* <DEDUP_REMOVED lines=12> */
.L_x_18:


//--------------------- .text._ZN7cutlass13device_kernelIN5flash19enable_sm80_to_sm89INS1_16FlashAttnFwdSm80INS1_25CollectiveMainloopFwdSm80ILi8ELi1ELb1EN4cute5tupleIJNS5_1CILi128EEES8_S8_EEELi128ENS_10bfloat16_tEfNS_4arch4Sm80ELb0ELb0ELb1ELb1ELb0ELb0ELb1ELb0EEENS1_21CollectiveEpilogueFwdIS9_NS6_IJNS7_ILi1EEESF_SF_EEESA_SC_Li256ELb1ELb1ELb0ELb0EEENS1_19SingleTileSchedulerILb1ELb0ELb1ELi128EEEEEEEEEvNT_6ParamsE --------------------------
	.section	.text._ZN7cutlass13device_kernelIN5flash19enable_sm80_to_sm89INS1_16FlashAttnFwdSm80INS1_25CollectiveMainloopFwdSm80ILi8ELi1ELb1EN4cute5tupleIJNS5_1CILi128EEES8_S8_EEELi128ENS_10bfloat16_tEfNS_4arch4Sm80ELb0ELb0ELb1ELb1ELb0ELb0ELb1ELb0EEENS1_21CollectiveEpilogueFwdIS9_NS6_IJNS7_ILi1EEESF_SF_EEESA_SC_Li256ELb1ELb1ELb0ELb0EEENS1_19SingleTileSchedulerILb1ELb0ELb1ELi128EEEEEEEEEvNT_6ParamsE,"ax",@progbits
	.align	128
.text._ZN7cutlass13device_kernelIN5flash19enable_sm80_to_sm89INS1_16FlashAttnFwdSm80INS1_25CollectiveMainloopFwdSm80ILi8ELi1ELb1EN4cute5tupleIJNS5_1CILi128EEES8_S8_EEELi128ENS_10bfloat16_tEfNS_4arch4Sm80ELb0ELb0ELb1ELb1ELb0ELb0ELb1ELb0EEENS1_21CollectiveEpilogueFwdIS9_NS6_IJNS7_ILi1EEESF_SF_EEESA_SC_Li256ELb1ELb1ELb0ELb0EEENS1_19SingleTileSchedulerILb1ELb0ELb1ELi128EEEEEEEEEvNT_6ParamsE:
        .type           _ZN7cutlass13device_kernelIN5flash19enable_sm80_to_sm89INS1_16FlashAttnFwdSm80INS1_25CollectiveMainloopFwdSm80ILi8ELi1ELb1EN4cute5tupleIJNS5_1CILi128EEES8_S8_EEELi128ENS_10bfloat16_tEfNS_4arch4Sm80ELb0ELb0ELb1ELb1ELb0ELb0ELb1ELb0EEENS1_21CollectiveEpilogueFwdIS9_NS6_IJNS7_ILi1EEESF_SF_EEESA_SC_Li256ELb1ELb1ELb0ELb0EEENS1_19SingleTileSchedulerILb1ELb0ELb1ELi128EEEEEEEEEvNT_6ParamsE,@function
        .size           _ZN7cutlass13device_kernelIN5flash19enable_sm80_to_sm89INS1_16FlashAttnFwdSm80INS1_25CollectiveMainloopFwdSm80ILi8ELi1ELb1EN4cute5tupleIJNS5_1CILi128EEES8_S8_EEELi128ENS_10bfloat16_tEfNS_4arch4Sm80ELb0ELb0ELb1ELb1ELb0ELb0ELb1ELb0EEENS1_21CollectiveEpilogueFwdIS9_NS6_IJNS7_ILi1EEESF_SF_EEESA_SC_Li256ELb1ELb1ELb0ELb0EEENS1_19SingleTileSchedulerILb1ELb0ELb1ELi128EEEEEEEEEvNT_6ParamsE,(.L_x_19 - _ZN7cutlass13device_kernelIN5flash19enable_sm80_to_sm89INS1_16FlashAttnFwdSm80INS1_25CollectiveMainloopFwdSm80ILi8ELi1ELb1EN4cute5tupleIJNS5_1CILi128EEES8_S8_EEELi128ENS_10bfloat16_tEfNS_4arch4Sm80ELb0ELb0ELb1ELb1ELb0ELb0ELb1ELb0EEENS1_21CollectiveEpilogueFwdIS9_NS6_IJNS7_ILi1EEESF_SF_EEESA_SC_Li256ELb1ELb1ELb0ELb0EEENS1_19SingleTileSchedulerILb1ELb0ELb1ELi128EEEEEEEEEvNT_6ParamsE)
        .other          _ZN7cutlass13device_kernelIN5flash19enable_sm80_to_sm89INS1_16FlashAttnFwdSm80INS1_25CollectiveMainloopFwdSm80ILi8ELi1ELb1EN4cute5tupleIJNS5_1CILi128EEES8_S8_EEELi128ENS_10bfloat16_tEfNS_4arch4Sm80ELb0ELb0ELb1ELb1ELb0ELb0ELb1ELb0EEENS1_21CollectiveEpilogueFwdIS9_NS6_IJNS7_ILi1EEESF_SF_EEESA_SC_Li256ELb1ELb1ELb0ELb0EEENS1_19SingleTileSchedulerILb1ELb0ELb1ELi128EEEEEEEEEvNT_6ParamsE,@"STO_CUDA_ENTRY STV_DEFAULT"
_ZN7cutlass13device_kernelIN5flash19enable_sm80_to_sm89INS1_16FlashAttnFwdSm80INS1_25CollectiveMainloopFwdSm80ILi8ELi1ELb1EN4cute5tupleIJNS5_1CILi128EEES8_S8_EEELi128ENS_10bfloat16_tEfNS_4arch4Sm80ELb0ELb0ELb1ELb1ELb0ELb0ELb1ELb0EEENS1_21CollectiveEpilogueFwdIS9_NS6_IJNS7_ILi1EEESF_SF_EEESA_SC_Li256ELb1ELb1ELb0ELb0EEENS1_19SingleTileSchedulerILb1ELb0ELb1ELi128EEEEEEEEEvNT_6ParamsE:
[----:B------:R-:W-:Y:S01]  /*0000*/  LDC R1, c[0x0][0x28] ;  /* 0x00000a00ff017b82 */ /* 0x000fe20000000800 */
[----:B------:R-:W-:Y:S05]  /*0010*/  EXIT ;  /* 0x000000000000794d */ /* 0x000fea0003800000 */
.L_x_1:
        /* <DEDUP_REMOVED lines=14> */
.L_x_19:


//--------------------- .text._ZN7cutlass13device_kernelIN5flash19enable_sm80_to_sm89INS1_16FlashAttnFwdSm80INS1_25CollectiveMainloopFwdSm80ILi8ELi1ELb1EN4cute5tupleIJNS5_1CILi128EEES8_S8_EEELi128ENS_10bfloat16_tEfNS_4arch4Sm80ELb0ELb0ELb1ELb1ELb0ELb1ELb1ELb0EEENS1_21CollectiveEpilogueFwdIS9_NS6_IJNS7_ILi1EEESF_SF_EEESA_SC_Li256ELb1ELb1ELb0ELb0EEENS1_19SingleTileSchedulerILb1ELb0ELb1ELi128EEEEEEEEEvNT_6ParamsE --------------------------
	.section	.text._ZN7cutlass13device_kernelIN5flash19enable_sm80_to_sm89INS1_16FlashAttnFwdSm80INS1_25CollectiveMainloopFwdSm80ILi8ELi1ELb1EN4cute5tupleIJNS5_1CILi128EEES8_S8_EEELi128ENS_10bfloat16_tEfNS_4arch4Sm80ELb0ELb0ELb1ELb1ELb0ELb1ELb1ELb0EEENS1_21CollectiveEpilogueFwdIS9_NS6_IJNS7_ILi1EEESF_SF_EEESA_SC_Li256ELb1ELb1ELb0ELb0EEENS1_19SingleTileSchedulerILb1ELb0ELb1ELi128EEEEEEEEEvNT_6ParamsE,"ax",@progbits
	.align	128
.text._ZN7cutlass13device_kernelIN5flash19enable_sm80_to_sm89INS1_16FlashAttnFwdSm80INS1_25CollectiveMainloopFwdSm80ILi8ELi1ELb1EN4cute5tupleIJNS5_1CILi128EEES8_S8_EEELi128ENS_10bfloat16_tEfNS_4arch4Sm80ELb0ELb0ELb1ELb1ELb0ELb1ELb1ELb0EEENS1_21CollectiveEpilogueFwdIS9_NS6_IJNS7_ILi1EEESF_SF_EEESA_SC_Li256ELb1ELb1ELb0ELb0EEENS1_19SingleTileSchedulerILb1ELb0ELb1ELi128EEEEEEEEEvNT_6ParamsE:
        .type           _ZN7cutlass13device_kernelIN5flash19enable_sm80_to_sm89INS1_16FlashAttnFwdSm80INS1_25CollectiveMainloopFwdSm80ILi8ELi1ELb1EN4cute5tupleIJNS5_1CILi128EEES8_S8_EEELi128ENS_10bfloat16_tEfNS_4arch4Sm80ELb0ELb0ELb1ELb1ELb0ELb1ELb1ELb0EEENS1_21CollectiveEpilogueFwdIS9_NS6_IJNS7_ILi1EEESF_SF_EEESA_SC_Li256ELb1ELb1ELb0ELb0EEENS1_19SingleTileSchedulerILb1ELb0ELb1ELi128EEEEEEEEEvNT_6ParamsE,@function
        .size           _ZN7cutlass13device_kernelIN5flash19enable_sm80_to_sm89INS1_16FlashAttnFwdSm80INS1_25CollectiveMainloopFwdSm80ILi8ELi1ELb1EN4cute5tupleIJNS5_1CILi128EEES8_S8_EEELi128ENS_10bfloat16_tEfNS_4arch4Sm80ELb0ELb0ELb1ELb1ELb0ELb1ELb1ELb0EEENS1_21CollectiveEpilogueFwdIS9_NS6_IJNS7_ILi1EEESF_SF_EEESA_SC_Li256ELb1ELb1ELb0ELb0EEENS1_19SingleTileSchedulerILb1ELb0ELb1ELi128EEEEEEEEEvNT_6ParamsE,(.L_x_20 - _ZN7cutlass13device_kernelIN5flash19enable_sm80_to_sm89INS1_16FlashAttnFwdSm80INS1_25CollectiveMainloopFwdSm80ILi8ELi1ELb1EN4cute5tupleIJNS5_1CILi128EEES8_S8_EEELi128ENS_10bfloat16_tEfNS_4arch4Sm80ELb0ELb0ELb1ELb1ELb0ELb1ELb1ELb0EEENS1_21CollectiveEpilogueFwdIS9_NS6_IJNS7_ILi1EEESF_SF_EEESA_SC_Li256ELb1ELb1ELb0ELb0EEENS1_19SingleTileSchedulerILb1ELb0ELb1ELi128EEEEEEEEEvNT_6ParamsE)
        .other          _ZN7cutlass13device_kernelIN5flash19enable_sm80_to_sm89INS1_16FlashAttnFwdSm80INS1_25CollectiveMainloopFwdSm80ILi8ELi1ELb1EN4cute5tupleIJNS5_1CILi128EEES8_S8_EEELi128ENS_10bfloat16_tEfNS_4arch4Sm80ELb0ELb0ELb1ELb1ELb0ELb1ELb1ELb0EEENS1_21CollectiveEpilogueFwdIS9_NS6_IJNS7_ILi1EEESF_SF_EEESA_SC_Li256ELb1ELb1ELb0ELb0EEENS1_19SingleTileSchedulerILb1ELb0ELb1ELi128EEEEEEEEEvNT_6ParamsE,@"STO_CUDA_ENTRY STV_DEFAULT"
_ZN7cutlass13device_kernelIN5flash19enable_sm80_to_sm89INS1_16FlashAttnFwdSm80INS1_25CollectiveMainloopFwdSm80ILi8ELi1ELb1EN4cute5tupleIJNS5_1CILi128EEES8_S8_EEELi128ENS_10bfloat16_tEfNS_4arch4Sm80ELb0ELb0ELb1ELb1ELb0ELb1ELb1ELb0EEENS1_21CollectiveEpilogueFwdIS9_NS6_IJNS7_ILi1EEESF_SF_EEESA_SC_Li256ELb1ELb1ELb0ELb0EEENS1_19SingleTileSchedulerILb1ELb0ELb1ELi128EEEEEEEEEvNT_6ParamsE:
[----:B------:R-:W-:Y:S01]  /*0000*/  LDC R1, c[0x0][0x28] ;  /* 0x00000a00ff017b82 */ /* 0x000fe20000000800 */
[----:B------:R-:W-:Y:S05]  /*0010*/  EXIT ;  /* 0x000000000000794d */ /* 0x000fea0003800000 */
.L_x_2:
        /* <DEDUP_REMOVED lines=14> */
.L_x_20:


//--------------------- .text._ZN7cutlass13device_kernelIN5flash19enable_sm80_to_sm89INS1_16FlashAttnFwdSm80INS1_25CollectiveMainloopFwdSm80ILi8ELi1ELb1EN4cute5tupleIJNS5_1CILi128EEENS7_ILi96EEES8_EEELi128ENS_10bfloat16_tEfNS_4arch4Sm80ELb0ELb1ELb1ELb0ELb0ELb0ELb1ELb0EEENS1_21CollectiveEpilogueFwdINS6_IJS8_S8_S9_EEENS6_IJNS7_ILi1EEESH_SH_EEESB_SD_Li256ELb0ELb1ELb0ELb0EEENS1_19SingleTileSchedulerILb0ELb0ELb1ELi128EEEEEEEEEvNT_6ParamsE --------------------------
	.section	.text._ZN7cutlass13device_kernelIN5flash19enable_sm80_to_sm89INS1_16FlashAttnFwdSm80INS1_25CollectiveMainloopFwdSm80ILi8ELi1ELb1EN4cute5tupleIJNS5_1CILi128EEENS7_ILi96EEES8_EEELi128ENS_10bfloat16_tEfNS_4arch4Sm80ELb0ELb1ELb1ELb0ELb0ELb0ELb1ELb0EEENS1_21CollectiveEpilogueFwdINS6_IJS8_S8_S9_EEENS6_IJNS7_ILi1EEESH_SH_EEESB_SD_Li256ELb0ELb1ELb0ELb0EEENS1_19SingleTileSchedulerILb0ELb0ELb1ELi128EEEEEEEEEvNT_6ParamsE,"ax",@progbits
	.align	128
.text._ZN7cutlass13device_kernelIN5flash19enable_sm80_to_sm89INS1_16FlashAttnFwdSm80INS1_25CollectiveMainloopFwdSm80ILi8ELi1ELb1EN4cute5tupleIJNS5_1CILi128EEENS7_ILi96EEES8_EEELi128ENS_10bfloat16_tEfNS_4arch4Sm80ELb0ELb1ELb1ELb0ELb0ELb0ELb1ELb0EEENS1_21CollectiveEpilogueFwdINS6_IJS8_S8_S9_EEENS6_IJNS7_ILi1EEESH_SH_EEESB_SD_Li256ELb0ELb1ELb0ELb0EEENS1_19SingleTileSchedulerILb0ELb0ELb1ELi128EEEEEEEEEvNT_6ParamsE:
        .type           _ZN7cutlass13device_kernelIN5flash19enable_sm80_to_sm89INS1_16FlashAttnFwdSm80INS1_25CollectiveMainloopFwdSm80ILi8ELi1ELb1EN4cute5tupleIJNS5_1CILi128EEENS7_ILi96EEES8_EEELi128ENS_10bfloat16_tEfNS_4arch4Sm80ELb0ELb1ELb1ELb0ELb0ELb0ELb1ELb0EEENS1_21CollectiveEpilogueFwdINS6_IJS8_S8_S9_EEENS6_IJNS7_ILi1EEESH_SH_EEESB_SD_Li256ELb0ELb1ELb0ELb0EEENS1_19SingleTileSchedulerILb0ELb0ELb1ELi128EEEEEEEEEvNT_6ParamsE,@function
        .size           _ZN7cutlass13device_kernelIN5flash19enable_sm80_to_sm89INS1_16FlashAttnFwdSm80INS1_25CollectiveMainloopFwdSm80ILi8ELi1ELb1EN4cute5tupleIJNS5_1CILi128EEENS7_ILi96EEES8_EEELi128ENS_10bfloat16_tEfNS_4arch4Sm80ELb0ELb1ELb1ELb0ELb0ELb0ELb1ELb0EEENS1_21CollectiveEpilogueFwdINS6_IJS8_S8_S9_EEENS6_IJNS7_ILi1EEESH_SH_EEESB_SD_Li256ELb0ELb1ELb0ELb0EEENS1_19SingleTileSchedulerILb0ELb0ELb1ELi128EEEEEEEEEvNT_6ParamsE,(.L_x_21 - _ZN7cutlass13device_kernelIN5flash19enable_sm80_to_sm89INS1_16FlashAttnFwdSm80INS1_25CollectiveMainloopFwdSm80ILi8ELi1ELb1EN4cute5tupleIJNS5_1CILi128EEENS7_ILi96EEES8_EEELi128ENS_10bfloat16_tEfNS_4arch4Sm80ELb0ELb1ELb1ELb0ELb0ELb0ELb1ELb0EEENS1_21CollectiveEpilogueFwdINS6_IJS8_S8_S9_EEENS6_IJNS7_ILi1EEESH_SH_EEESB_SD_Li256ELb0ELb1ELb0ELb0EEENS1_19SingleTileSchedulerILb0ELb0ELb1ELi128EEEEEEEEEvNT_6ParamsE)
        .other          _ZN7cutlass13device_kernelIN5flash19enable_sm80_to_sm89INS1_16FlashAttnFwdSm80INS1_25CollectiveMainloopFwdSm80ILi8ELi1ELb1EN4cute5tupleIJNS5_1CILi128EEENS7_ILi96EEES8_EEELi128ENS_10bfloat16_tEfNS_4arch4Sm80ELb0ELb1ELb1ELb0ELb0ELb0ELb1ELb0EEENS1_21CollectiveEpilogueFwdINS6_IJS8_S8_S9_EEENS6_IJNS7_ILi1EEESH_SH_EEESB_SD_Li256ELb0ELb1ELb0ELb0EEENS1_19SingleTileSchedulerILb0ELb0ELb1ELi128EEEEEEEEEvNT_6ParamsE,@"STO_CUDA_ENTRY STV_DEFAULT"
_ZN7cutlass13device_kernelIN5flash19enable_sm80_to_sm89INS1_16FlashAttnFwdSm80INS1_25CollectiveMainloopFwdSm80ILi8ELi1ELb1EN4cute5tupleIJNS5_1CILi128EEENS7_ILi96EEES8_EEELi128ENS_10bfloat16_tEfNS_4arch4Sm80ELb0ELb1ELb1ELb0ELb0ELb0ELb1ELb0EEENS1_21CollectiveEpilogueFwdINS6_IJS8_S8_S9_EEENS6_IJNS7_ILi1EEESH_SH_EEESB_SD_Li256ELb0ELb1ELb0ELb0EEENS1_19SingleTileSchedulerILb0ELb0ELb1ELi128EEEEEEEEEvNT_6ParamsE:
[----:B------:R-:W-:Y:S01]  /*0000*/  LDC R1, c[0x0][0x28] ;  /* 0x00000a00ff017b82 */ /* 0x000fe20000000800 */
[----:B------:R-:W-:Y:S05]  /*0010*/  EXIT ;  /* 0x000000000000794d */ /* 0x000fea0003800000 */
.L_x_3:
        /* <DEDUP_REMOVED lines=14> */
.L_x_21:


//--------------------- .text._ZN7cutlass13device_kernelIN5flash19enable_sm80_to_sm89INS1_16FlashAttnFwdSm80INS1_25CollectiveMainloopFwdSm80ILi8ELi1ELb1EN4cute5tupleIJNS5_1CILi128EEENS7_ILi96EEES8_EEELi128ENS_10bfloat16_tEfNS_4arch4Sm80ELb0ELb1ELb1ELb1ELb0ELb0ELb1ELb0EEENS1_21CollectiveEpilogueFwdINS6_IJS8_S8_S9_EEENS6_IJNS7_ILi1EEESH_SH_EEESB_SD_Li256ELb1ELb1ELb0ELb0EEENS1_19SingleTileSchedulerILb1ELb0ELb1ELi128EEEEEEEEEvNT_6ParamsE --------------------------
	.section	.text._ZN7cutlass13device_kernelIN5flash19enable_sm80_to_sm89INS1_16FlashAttnFwdSm80INS1_25CollectiveMainloopFwdSm80ILi8ELi1ELb1EN4cute5tupleIJNS5_1CILi128EEENS7_ILi96EEES8_EEELi128ENS_10bfloat16_tEfNS_4arch4Sm80ELb0ELb1ELb1ELb1ELb0ELb0ELb1ELb0EEENS1_21CollectiveEpilogueFwdINS6_IJS8_S8_S9_EEENS6_IJNS7_ILi1EEESH_SH_EEESB_SD_Li256ELb1ELb1ELb0ELb0EEENS1_19SingleTileSchedulerILb1ELb0ELb1ELi128EEEEEEEEEvNT_6ParamsE,"ax",@progbits
	.align	128
.text._ZN7cutlass13device_kernelIN5flash19enable_sm80_to_sm89INS1_16FlashAttnFwdSm80INS1_25CollectiveMainloopFwdSm80ILi8ELi1ELb1EN4cute5tupleIJNS5_1CILi128EEENS7_ILi96EEES8_EEELi128ENS_10bfloat16_tEfNS_4arch4Sm80ELb0ELb1ELb1ELb1ELb0ELb0ELb1ELb0EEENS1_21CollectiveEpilogueFwdINS6_IJS8_S8_S9_EEENS6_IJNS7_ILi1EEESH_SH_EEESB_SD_Li256ELb1ELb1ELb0ELb0EEENS1_19SingleTileSchedulerILb1ELb0ELb1ELi128EEEEEEEEEvNT_6ParamsE:
        .type           _ZN7cutlass13device_kernelIN5flash19enable_sm80_to_sm89INS1_16FlashAttnFwdSm80INS1_25CollectiveMainloopFwdSm80ILi8ELi1ELb1EN4cute5tupleIJNS5_1CILi128EEENS7_ILi96EEES8_EEELi128ENS_10bfloat16_tEfNS_4arch4Sm80ELb0ELb1ELb1ELb1ELb0ELb0ELb1ELb0EEENS1_21CollectiveEpilogueFwdINS6_IJS8_S8_S9_EEENS6_IJNS7_ILi1EEESH_SH_EEESB_SD_Li256ELb1ELb1ELb0ELb0EEENS1_19SingleTileSchedulerILb1ELb0ELb1ELi128EEEEEEEEEvNT_6ParamsE,@function
        .size           _ZN7cutlass13device_kernelIN5flash19enable_sm80_to_sm89INS1_16FlashAttnFwdSm80INS1_25CollectiveMainloopFwdSm80ILi8ELi1ELb1EN4cute5tupleIJNS5_1CILi128EEENS7_ILi96EEES8_EEELi128ENS_10bfloat16_tEfNS_4arch4Sm80ELb0ELb1ELb1ELb1ELb0ELb0ELb1ELb0EEENS1_21CollectiveEpilogueFwdINS6_IJS8_S8_S9_EEENS6_IJNS7_ILi1EEESH_SH_EEESB_SD_Li256ELb1ELb1ELb0ELb0EEENS1_19SingleTileSchedulerILb1ELb0ELb1ELi128EEEEEEEEEvNT_6ParamsE,(.L_x_22 - _ZN7cutlass13device_kernelIN5flash19enable_sm80_to_sm89INS1_16FlashAttnFwdSm80INS1_25CollectiveMainloopFwdSm80ILi8ELi1ELb1EN4cute5tupleIJNS5_1CILi128EEENS7_ILi96EEES8_EEELi128ENS_10bfloat16_tEfNS_4arch4Sm80ELb0ELb1ELb1ELb1ELb0ELb0ELb1ELb0EEENS1_21CollectiveEpilogueFwdINS6_IJS8_S8_S9_EEENS6_IJNS7_ILi1EEESH_SH_EEESB_SD_Li256ELb1ELb1ELb0ELb0EEENS1_19SingleTileSchedulerILb1ELb0ELb1ELi128EEEEEEEEEvNT_6ParamsE)
        .other          _ZN7cutlass13device_kernelIN5flash19enable_sm80_to_sm89INS1_16FlashAttnFwdSm80INS1_25CollectiveMainloopFwdSm80ILi8ELi1ELb1EN4cute5tupleIJNS5_1CILi128EEENS7_ILi96EEES8_EEELi128ENS_10bfloat16_tEfNS_4arch4Sm80ELb0ELb1ELb1ELb1ELb0ELb0ELb1ELb0EEENS1_21CollectiveEpilogueFwdINS6_IJS8_S8_S9_EEENS6_IJNS7_ILi1EEESH_SH_EEESB_SD_Li256ELb1ELb1ELb0ELb0EEENS1_19SingleTileSchedulerILb1ELb0ELb1ELi128EEEEEEEEEvNT_6ParamsE,@"STO_CUDA_ENTRY STV_DEFAULT"
_ZN7cutlass13device_kernelIN5flash19enable_sm80_to_sm89INS1_16FlashAttnFwdSm80INS1_25CollectiveMainloopFwdSm80ILi8ELi1ELb1EN4cute5tupleIJNS5_1CILi128EEENS7_ILi96EEES8_EEELi128ENS_10bfloat16_tEfNS_4arch4Sm80ELb0ELb1ELb1ELb1ELb0ELb0ELb1ELb0EEENS1_21CollectiveEpilogueFwdINS6_IJS8_S8_S9_EEENS6_IJNS7_ILi1EEESH_SH_EEESB_SD_Li256ELb1ELb1ELb0ELb0EEENS1_19SingleTileSchedulerILb1ELb0ELb1ELi128EEEEEEEEEvNT_6ParamsE:
[----:B------:R-:W-:Y:S01]  /*0000*/  LDC R1, c[0x0][0x28] ;  /* 0x00000a00ff017b82 */ /* 0x000fe20000000800 */
[----:B------:R-:W-:Y:S05]  /*0010*/  EXIT ;  /* 0x000000000000794d */ /* 0x000fea0003800000 */
.L_x_4:
        /* <DEDUP_REMOVED lines=14> */
.L_x_22:


//--------------------- .text._ZN7cutlass13device_kernelIN5flash19enable_sm80_to_sm89INS1_16FlashAttnFwdSm80INS1_25CollectiveMainloopFwdSm80ILi8ELi1ELb1EN4cute5tupleIJNS5_1CILi128EEENS7_ILi96EEES8_EEELi128ENS_10bfloat16_tEfNS_4arch4Sm80ELb0ELb1ELb1ELb1ELb0ELb1ELb1ELb0EEENS1_21CollectiveEpilogueFwdINS6_IJS8_S8_S9_EEENS6_IJNS7_ILi1EEESH_SH_EEESB_SD_Li256ELb1ELb1ELb0ELb0EEENS1_19SingleTileSchedulerILb1ELb0ELb1ELi128EEEEEEEEEvNT_6ParamsE --------------------------
	.section	.text._ZN7cutlass13device_kernelIN5flash19enable_sm80_to_sm89INS1_16FlashAttnFwdSm80INS1_25CollectiveMainloopFwdSm80ILi8ELi1ELb1EN4cute5tupleIJNS5_1CILi128EEENS7_ILi96EEES8_EEELi128ENS_10bfloat16_tEfNS_4arch4Sm80ELb0ELb1ELb1ELb1ELb0ELb1ELb1ELb0EEENS1_21CollectiveEpilogueFwdINS6_IJS8_S8_S9_EEENS6_IJNS7_ILi1EEESH_SH_EEESB_SD_Li256ELb1ELb1ELb0ELb0EEENS1_19SingleTileSchedulerILb1ELb0ELb1ELi128EEEEEEEEEvNT_6ParamsE,"ax",@progbits
	.align	128
.text._ZN7cutlass13device_kernelIN5flash19enable_sm80_to_sm89INS1_16FlashAttnFwdSm80INS1_25CollectiveMainloopFwdSm80ILi8ELi1ELb1EN4cute5tupleIJNS5_1CILi128EEENS7_ILi96EEES8_EEELi128ENS_10bfloat16_tEfNS_4arch4Sm80ELb0ELb1ELb1ELb1ELb0ELb1ELb1ELb0EEENS1_21CollectiveEpilogueFwdINS6_IJS8_S8_S9_EEENS6_IJNS7_ILi1EEESH_SH_EEESB_SD_Li256ELb1ELb1ELb0ELb0EEENS1_19SingleTileSchedulerILb1ELb0ELb1ELi128EEEEEEEEEvNT_6ParamsE:
        .type           _ZN7cutlass13device_kernelIN5flash19enable_sm80_to_sm89INS1_16FlashAttnFwdSm80INS1_25CollectiveMainloopFwdSm80ILi8ELi1ELb1EN4cute5tupleIJNS5_1CILi128EEENS7_ILi96EEES8_EEELi128ENS_10bfloat16_tEfNS_4arch4Sm80ELb0ELb1ELb1ELb1ELb0ELb1ELb1ELb0EEENS1_21CollectiveEpilogueFwdINS6_IJS8_S8_S9_EEENS6_IJNS7_ILi1EEESH_SH_EEESB_SD_Li256ELb1ELb1ELb0ELb0EEENS1_19SingleTileSchedulerILb1ELb0ELb1ELi128EEEEEEEEEvNT_6ParamsE,@function
        .size           _ZN7cutlass13device_kernelIN5flash19enable_sm80_to_sm89INS1_16FlashAttnFwdSm80INS1_25CollectiveMainloopFwdSm80ILi8ELi1ELb1EN4cute5tupleIJNS5_1CILi128EEENS7_ILi96EEES8_EEELi128ENS_10bfloat16_tEfNS_4arch4Sm80ELb0ELb1ELb1ELb1ELb0ELb1ELb1ELb0EEENS1_21CollectiveEpilogueFwdINS6_IJS8_S8_S9_EEENS6_IJNS7_ILi1EEESH_SH_EEESB_SD_Li256ELb1ELb1ELb0ELb0EEENS1_19SingleTileSchedulerILb1ELb0ELb1ELi128EEEEEEEEEvNT_6ParamsE,(.L_x_23 - _ZN7cutlass13device_kernelIN5flash19enable_sm80_to_sm89INS1_16FlashAttnFwdSm80INS1_25CollectiveMainloopFwdSm80ILi8ELi1ELb1EN4cute5tupleIJNS5_1CILi128EEENS7_ILi96EEES8_EEELi128ENS_10bfloat16_tEfNS_4arch4Sm80ELb0ELb1ELb1ELb1ELb0ELb1ELb1ELb0EEENS1_21CollectiveEpilogueFwdINS6_IJS8_S8_S9_EEENS6_IJNS7_ILi1EEESH_SH_EEESB_SD_Li256ELb1ELb1ELb0ELb0EEENS1_19SingleTileSchedulerILb1ELb0ELb1ELi128EEEEEEEEEvNT_6ParamsE)
        .other          _ZN7cutlass13device_kernelIN5flash19enable_sm80_to_sm89INS1_16FlashAttnFwdSm80INS1_25CollectiveMainloopFwdSm80ILi8ELi1ELb1EN4cute5tupleIJNS5_1CILi128EEENS7_ILi96EEES8_EEELi128ENS_10bfloat16_tEfNS_4arch4Sm80ELb0ELb1ELb1ELb1ELb0ELb1ELb1ELb0EEENS1_21CollectiveEpilogueFwdINS6_IJS8_S8_S9_EEENS6_IJNS7_ILi1EEESH_SH_EEESB_SD_Li256ELb1ELb1ELb0ELb0EEENS1_19SingleTileSchedulerILb1ELb0ELb1ELi128EEEEEEEEEvNT_6ParamsE,@"STO_CUDA_ENTRY STV_DEFAULT"
_ZN7cutlass13device_kernelIN5flash19enable_sm80_to_sm89INS1_16FlashAttnFwdSm80INS1_25CollectiveMainloopFwdSm80ILi8ELi1ELb1EN4cute5tupleIJNS5_1CILi128EEENS7_ILi96EEES8_EEELi128ENS_10bfloat16_tEfNS_4arch4Sm80ELb0ELb1ELb1ELb1ELb0ELb1ELb1ELb0EEENS1_21CollectiveEpilogueFwdINS6_IJS8_S8_S9_EEENS6_IJNS7_ILi1EEESH_SH_EEESB_SD_Li256ELb1ELb1ELb0ELb0EEENS1_19SingleTileSchedulerILb1ELb0ELb1ELi128EEEEEEEEEvNT_6ParamsE:
[----:B------:R-:W-:Y:S01]  /*0000*/  LDC R1, c[0x0][0x28] ;  /* 0x00000a00ff017b82 */ /* 0x000fe20000000800 */
[----:B------:R-:W-:Y:S05]  /*0010*/  EXIT ;  /* 0x000000000000794d */ /* 0x000fea0003800000 */
.L_x_5:
        /* <DEDUP_REMOVED lines=14> */
.L_x_23:


//--------------------- .text._ZN7cutlass13device_kernelIN5flash19enable_sm80_to_sm89INS1_16FlashAttnFwdSm80INS1_25CollectiveMainloopFwdSm80ILi8ELi1ELb1EN4cute5tupleIJNS5_1CILi128EEES8_S8_EEELi128ENS_10bfloat16_tEfNS_4arch4Sm80ELb1ELb0ELb1ELb0ELb0ELb0ELb1ELb0EEENS1_21CollectiveEpilogueFwdIS9_NS6_IJNS7_ILi1EEESF_SF_EEESA_SC_Li256ELb0ELb1ELb0ELb0EEENS1_30DynamicPersistentTileSchedulerILi256ELi256ELb0ELb1ELb0EEEEEEEEEvNT_6ParamsE --------------------------
	.section	.text._ZN7cutlass13device_kernelIN5flash19enable_sm80_to_sm89INS1_16FlashAttnFwdSm80INS1_25CollectiveMainloopFwdSm80ILi8ELi1ELb1EN4cute5tupleIJNS5_1CILi128EEES8_S8_EEELi128ENS_10bfloat16_tEfNS_4arch4Sm80ELb1ELb0ELb1ELb0ELb0ELb0ELb1ELb0EEENS1_21CollectiveEpilogueFwdIS9_NS6_IJNS7_ILi1EEESF_SF_EEESA_SC_Li256ELb0ELb1ELb0ELb0EEENS1_30DynamicPersistentTileSchedulerILi256ELi256ELb0ELb1ELb0EEEEEEEEEvNT_6ParamsE,"ax",@progbits
	.align	128
.text._ZN7cutlass13device_kernelIN5flash19enable_sm80_to_sm89INS1_16FlashAttnFwdSm80INS1_25CollectiveMainloopFwdSm80ILi8ELi1ELb1EN4cute5tupleIJNS5_1CILi128EEES8_S8_EEELi128ENS_10bfloat16_tEfNS_4arch4Sm80ELb1ELb0ELb1ELb0ELb0ELb0ELb1ELb0EEENS1_21CollectiveEpilogueFwdIS9_NS6_IJNS7_ILi1EEESF_SF_EEESA_SC_Li256ELb0ELb1ELb0ELb0EEENS1_30DynamicPersistentTileSchedulerILi256ELi256ELb0ELb1ELb0EEEEEEEEEvNT_6ParamsE:
        .type           _ZN7cutlass13device_kernelIN5flash19enable_sm80_to_sm89INS1_16FlashAttnFwdSm80INS1_25CollectiveMainloopFwdSm80ILi8ELi1ELb1EN4cute5tupleIJNS5_1CILi128EEES8_S8_EEELi128ENS_10bfloat16_tEfNS_4arch4Sm80ELb1ELb0ELb1ELb0ELb0ELb0ELb1ELb0EEENS1_21CollectiveEpilogueFwdIS9_NS6_IJNS7_ILi1EEESF_SF_EEESA_SC_Li256ELb0ELb1ELb0ELb0EEENS1_30DynamicPersistentTileSchedulerILi256ELi256ELb0ELb1ELb0EEEEEEEEEvNT_6ParamsE,@function
        .size           _ZN7cutlass13device_kernelIN5flash19enable_sm80_to_sm89INS1_16FlashAttnFwdSm80INS1_25CollectiveMainloopFwdSm80ILi8ELi1ELb1EN4cute5tupleIJNS5_1CILi128EEES8_S8_EEELi128ENS_10bfloat16_tEfNS_4arch4Sm80ELb1ELb0ELb1ELb0ELb0ELb0ELb1ELb0EEENS1_21CollectiveEpilogueFwdIS9_NS6_IJNS7_ILi1EEESF_SF_EEESA_SC_Li256ELb0ELb1ELb0ELb0EEENS1_30DynamicPersistentTileSchedulerILi256ELi256ELb0ELb1ELb0EEEEEEEEEvNT_6ParamsE,(.L_x_24 - _ZN7cutlass13device_kernelIN5flash19enable_sm80_to_sm89INS1_16FlashAttnFwdSm80INS1_25CollectiveMainloopFwdSm80ILi8ELi1ELb1EN4cute5tupleIJNS5_1CILi128EEES8_S8_EEELi128ENS_10bfloat16_tEfNS_4arch4Sm80ELb1ELb0ELb1ELb0ELb0ELb0ELb1ELb0EEENS1_21CollectiveEpilogueFwdIS9_NS6_IJNS7_ILi1EEESF_SF_EEESA_SC_Li256ELb0ELb1ELb0ELb0EEENS1_30DynamicPersistentTileSchedulerILi256ELi256ELb0ELb1ELb0EEEEEEEEEvNT_6ParamsE)
        .other          _ZN7cutlass13device_kernelIN5flash19enable_sm80_to_sm89INS1_16FlashAttnFwdSm80INS1_25CollectiveMainloopFwdSm80ILi8ELi1ELb1EN4cute5tupleIJNS5_1CILi128EEES8_S8_EEELi128ENS_10bfloat16_tEfNS_4arch4Sm80ELb1ELb0ELb1ELb0ELb0ELb0ELb1ELb0EEENS1_21CollectiveEpilogueFwdIS9_NS6_IJNS7_ILi1EEESF_SF_EEESA_SC_Li256ELb0ELb1ELb0ELb0EEENS1_30DynamicPersistentTileSchedulerILi256ELi256ELb0ELb1ELb0EEEEEEEEEvNT_6ParamsE,@"STO_CUDA_ENTRY STV_DEFAULT"
_ZN7cutlass13device_kernelIN5flash19enable_sm80_to_sm89INS1_16FlashAttnFwdSm80INS1_25CollectiveMainloopFwdSm80ILi8ELi1ELb1EN4cute5tupleIJNS5_1CILi128EEES8_S8_EEELi128ENS_10bfloat16_tEfNS_4arch4Sm80ELb1ELb0ELb1ELb0ELb0ELb0ELb1ELb0EEENS1_21CollectiveEpilogueFwdIS9_NS6_IJNS7_ILi1EEESF_SF_EEESA_SC_Li256ELb0ELb1ELb0ELb0EEENS1_30DynamicPersistentTileSchedulerILi256ELi256ELb0ELb1ELb0EEEEEEEEEvNT_6ParamsE:
[----:B------:R-:W-:Y:S01]  /*0000*/  LDC R1, c[0x0][0x28] ;  /* 0x00000a00ff017b82 */ /* 0x000fe20000000800 */
[----:B------:R-:W-:Y:S05]  /*0010*/  EXIT ;  /* 0x000000000000794d */ /* 0x000fea0003800000 */
.L_x_6:
        /* <DEDUP_REMOVED lines=14> */
.L_x_24:


//--------------------- .text._ZN7cutlass13device_kernelIN5flash19enable_sm80_to_sm89INS1_16FlashAttnFwdSm80INS1_25CollectiveMainloopFwdSm80ILi8ELi1ELb1EN4cute5tupleIJNS5_1CILi128EEES8_S8_EEELi128ENS_10bfloat16_tEfNS_4arch4Sm80ELb1ELb0ELb1ELb1ELb0ELb0ELb1ELb0EEENS1_21CollectiveEpilogueFwdIS9_NS6_IJNS7_ILi1EEESF_SF_EEESA_SC_Li256ELb1ELb1ELb0ELb0EEENS1_19SingleTileSchedulerILb1ELb0ELb1ELi128EEEEEEEEEvNT_6ParamsE --------------------------
	.section	.text._ZN7cutlass13device_kernelIN5flash19enable_sm80_to_sm89INS1_16FlashAttnFwdSm80INS1_25CollectiveMainloopFwdSm80ILi8ELi1ELb1EN4cute5tupleIJNS5_1CILi128EEES8_S8_EEELi128ENS_10bfloat16_tEfNS_4arch4Sm80ELb1ELb0ELb1ELb1ELb0ELb0ELb1ELb0EEENS1_21CollectiveEpilogueFwdIS9_NS6_IJNS7_ILi1EEESF_SF_EEESA_SC_Li256ELb1ELb1ELb0ELb0EEENS1_19SingleTileSchedulerILb1ELb0ELb1ELi128EEEEEEEEEvNT_6ParamsE,"ax",@progbits
	.align	128
.text._ZN7cutlass13device_kernelIN5flash19enable_sm80_to_sm89INS1_16FlashAttnFwdSm80INS1_25CollectiveMainloopFwdSm80ILi8ELi1ELb1EN4cute5tupleIJNS5_1CILi128EEES8_S8_EEELi128ENS_10bfloat16_tEfNS_4arch4Sm80ELb1ELb0ELb1ELb1ELb0ELb0ELb1ELb0EEENS1_21CollectiveEpilogueFwdIS9_NS6_IJNS7_ILi1EEESF_SF_EEESA_SC_Li256ELb1ELb1ELb0ELb0EEENS1_19SingleTileSchedulerILb1ELb0ELb1ELi128EEEEEEEEEvNT_6ParamsE:
        .type           _ZN7cutlass13device_kernelIN5flash19enable_sm80_to_sm89INS1_16FlashAttnFwdSm80INS1_25CollectiveMainloopFwdSm80ILi8ELi1ELb1EN4cute5tupleIJNS5_1CILi128EEES8_S8_EEELi128ENS_10bfloat16_tEfNS_4arch4Sm80ELb1ELb0ELb1ELb1ELb0ELb0ELb1ELb0EEENS1_21CollectiveEpilogueFwdIS9_NS6_IJNS7_ILi1EEESF_SF_EEESA_SC_Li256ELb1ELb1ELb0ELb0EEENS1_19SingleTileSchedulerILb1ELb0ELb1ELi128EEEEEEEEEvNT_6ParamsE,@function
        .size           _ZN7cutlass13device_kernelIN5flash19enable_sm80_to_sm89INS1_16FlashAttnFwdSm80INS1_25CollectiveMainloopFwdSm80ILi8ELi1ELb1EN4cute5tupleIJNS5_1CILi128EEES8_S8_EEELi128ENS_10bfloat16_tEfNS_4arch4Sm80ELb1ELb0ELb1ELb1ELb0ELb0ELb1ELb0EEENS1_21CollectiveEpilogueFwdIS9_NS6_IJNS7_ILi1EEESF_SF_EEESA_SC_Li256ELb1ELb1ELb0ELb0EEENS1_19SingleTileSchedulerILb1ELb0ELb1ELi128EEEEEEEEEvNT_6ParamsE,(.L_x_25 - _ZN7cutlass13device_kernelIN5flash19enable_sm80_to_sm89INS1_16FlashAttnFwdSm80INS1_25CollectiveMainloopFwdSm80ILi8ELi1ELb1EN4cute5tupleIJNS5_1CILi128EEES8_S8_EEELi128ENS_10bfloat16_tEfNS_4arch4Sm80ELb1ELb0ELb1ELb1ELb0ELb0ELb1ELb0EEENS1_21CollectiveEpilogueFwdIS9_NS6_IJNS7_ILi1EEESF_SF_EEESA_SC_Li256ELb1ELb1ELb0ELb0EEENS1_19SingleTileSchedulerILb1ELb0ELb1ELi128EEEEEEEEEvNT_6ParamsE)
        .other          _ZN7cutlass13device_kernelIN5flash19enable_sm80_to_sm89INS1_16FlashAttnFwdSm80INS1_25CollectiveMainloopFwdSm80ILi8ELi1ELb1EN4cute5tupleIJNS5_1CILi128EEES8_S8_EEELi128ENS_10bfloat16_tEfNS_4arch4Sm80ELb1ELb0ELb1ELb1ELb0ELb0ELb1ELb0EEENS1_21CollectiveEpilogueFwdIS9_NS6_IJNS7_ILi1EEESF_SF_EEESA_SC_Li256ELb1ELb1ELb0ELb0EEENS1_19SingleTileSchedulerILb1ELb0ELb1ELi128EEEEEEEEEvNT_6ParamsE,@"STO_CUDA_ENTRY STV_DEFAULT"
_ZN7cutlass13device_kernelIN5flash19enable_sm80_to_sm89INS1_16FlashAttnFwdSm80INS1_25CollectiveMainloopFwdSm80ILi8ELi1ELb1EN4cute5tupleIJNS5_1CILi128EEES8_S8_EEELi128ENS_10bfloat16_tEfNS_4arch4Sm80ELb1ELb0ELb1ELb1ELb0ELb0ELb1ELb0EEENS1_21CollectiveEpilogueFwdIS9_NS6_IJNS7_ILi1EEESF_SF_EEESA_SC_Li256ELb1ELb1ELb0ELb0EEENS1_19SingleTileSchedulerILb1ELb0ELb1ELi128EEEEEEEEEvNT_6ParamsE:
[----:B------:R-:W-:Y:S01]  /*0000*/  LDC R1, c[0x0][0x28] ;  /* 0x00000a00ff017b82 */ /* 0x000fe20000000800 */
[----:B------:R-:W-:Y:S05]  /*0010*/  EXIT ;  /* 0x000000000000794d */ /* 0x000fea0003800000 */
.L_x_7:
        /* <DEDUP_REMOVED lines=14> */
.L_x_25:


//--------------------- .text._ZN7cutlass13device_kernelIN5flash19enable_sm80_to_sm89INS1_16FlashAttnFwdSm80INS1_25CollectiveMainloopFwdSm80ILi8ELi1ELb1EN4cute5tupleIJNS5_1CILi128EEES8_S8_EEELi128ENS_10bfloat16_tEfNS_4arch4Sm80ELb1ELb0ELb1ELb1ELb0ELb1ELb1ELb0EEENS1_21CollectiveEpilogueFwdIS9_NS6_IJNS7_ILi1EEESF_SF_EEESA_SC_Li256ELb1ELb1ELb0ELb0EEENS1_19SingleTileSchedulerILb1ELb0ELb1ELi128EEEEEEEEEvNT_6ParamsE --------------------------
	.section	.text._ZN7cutlass13device_kernelIN5flash19enable_sm80_to_sm89INS1_16FlashAttnFwdSm80INS1_25CollectiveMainloopFwdSm80ILi8ELi1ELb1EN4cute5tupleIJNS5_1CILi128EEES8_S8_EEELi128ENS_10bfloat16_tEfNS_4arch4Sm80ELb1ELb0ELb1ELb1ELb0ELb1ELb1ELb0EEENS1_21CollectiveEpilogueFwdIS9_NS6_IJNS7_ILi1EEESF_SF_EEESA_SC_Li256ELb1ELb1ELb0ELb0EEENS1_19SingleTileSchedulerILb1ELb0ELb1ELi128EEEEEEEEEvNT_6ParamsE,"ax",@progbits
	.align	128
.text._ZN7cutlass13device_kernelIN5flash19enable_sm80_to_sm89INS1_16FlashAttnFwdSm80INS1_25CollectiveMainloopFwdSm80ILi8ELi1ELb1EN4cute5tupleIJNS5_1CILi128EEES8_S8_EEELi128ENS_10bfloat16_tEfNS_4arch4Sm80ELb1ELb0ELb1ELb1ELb0ELb1ELb1ELb0EEENS1_21CollectiveEpilogueFwdIS9_NS6_IJNS7_ILi1EEESF_SF_EEESA_SC_Li256ELb1ELb1ELb0ELb0EEENS1_19SingleTileSchedulerILb1ELb0ELb1ELi128EEEEEEEEEvNT_6ParamsE:
        .type           _ZN7cutlass13device_kernelIN5flash19enable_sm80_to_sm89INS1_16FlashAttnFwdSm80INS1_25CollectiveMainloopFwdSm80ILi8ELi1ELb1EN4cute5tupleIJNS5_1CILi128EEES8_S8_EEELi128ENS_10bfloat16_tEfNS_4arch4Sm80ELb1ELb0ELb1ELb1ELb0ELb1ELb1ELb0EEENS1_21CollectiveEpilogueFwdIS9_NS6_IJNS7_ILi1EEESF_SF_EEESA_SC_Li256ELb1ELb1ELb0ELb0EEENS1_19SingleTileSchedulerILb1ELb0ELb1ELi128EEEEEEEEEvNT_6ParamsE,@function
        .size           _ZN7cutlass13device_kernelIN5flash19enable_sm80_to_sm89INS1_16FlashAttnFwdSm80INS1_25CollectiveMainloopFwdSm80ILi8ELi1ELb1EN4cute5tupleIJNS5_1CILi128EEES8_S8_EEELi128ENS_10bfloat16_tEfNS_4arch4Sm80ELb1ELb0ELb1ELb1ELb0ELb1ELb1ELb0EEENS1_21CollectiveEpilogueFwdIS9_NS6_IJNS7_ILi1EEESF_SF_EEESA_SC_Li256ELb1ELb1ELb0ELb0EEENS1_19SingleTileSchedulerILb1ELb0ELb1ELi128EEEEEEEEEvNT_6ParamsE,(.L_x_26 - _ZN7cutlass13device_kernelIN5flash19enable_sm80_to_sm89INS1_16FlashAttnFwdSm80INS1_25CollectiveMainloopFwdSm80ILi8ELi1ELb1EN4cute5tupleIJNS5_1CILi128EEES8_S8_EEELi128ENS_10bfloat16_tEfNS_4arch4Sm80ELb1ELb0ELb1ELb1ELb0ELb1ELb1ELb0EEENS1_21CollectiveEpilogueFwdIS9_NS6_IJNS7_ILi1EEESF_SF_EEESA_SC_Li256ELb1ELb1ELb0ELb0EEENS1_19SingleTileSchedulerILb1ELb0ELb1ELi128EEEEEEEEEvNT_6ParamsE)
        .other          _ZN7cutlass13device_kernelIN5flash19enable_sm80_to_sm89INS1_16FlashAttnFwdSm80INS1_25CollectiveMainloopFwdSm80ILi8ELi1ELb1EN4cute5tupleIJNS5_1CILi128EEES8_S8_EEELi128ENS_10bfloat16_tEfNS_4arch4Sm80ELb1ELb0ELb1ELb1ELb0ELb1ELb1ELb0EEENS1_21CollectiveEpilogueFwdIS9_NS6_IJNS7_ILi1EEESF_SF_EEESA_SC_Li256ELb1ELb1ELb0ELb0EEENS1_19SingleTileSchedulerILb1ELb0ELb1ELi128EEEEEEEEEvNT_6ParamsE,@"STO_CUDA_ENTRY STV_DEFAULT"
_ZN7cutlass13device_kernelIN5flash19enable_sm80_to_sm89INS1_16FlashAttnFwdSm80INS1_25CollectiveMainloopFwdSm80ILi8ELi1ELb1EN4cute5tupleIJNS5_1CILi128EEES8_S8_EEELi128ENS_10bfloat16_tEfNS_4arch4Sm80ELb1ELb0ELb1ELb1ELb0ELb1ELb1ELb0EEENS1_21CollectiveEpilogueFwdIS9_NS6_IJNS7_ILi1EEESF_SF_EEESA_SC_Li256ELb1ELb1ELb0ELb0EEENS1_19SingleTileSchedulerILb1ELb0ELb1ELi128EEEEEEEEEvNT_6ParamsE:
[----:B------:R-:W-:Y:S01]  /*0000*/  LDC R1, c[0x0][0x28] ;  /* 0x00000a00ff017b82 */ /* 0x000fe20000000800 */
[----:B------:R-:W-:Y:S05]  /*0010*/  EXIT ;  /* 0x000000000000794d */ /* 0x000fea0003800000 */
.L_x_8:
        /* <DEDUP_REMOVED lines=14> */
.L_x_26:


//--------------------- .text._ZN7cutlass13device_kernelIN5flash19enable_sm80_to_sm89INS1_16FlashAttnFwdSm80INS1_25CollectiveMainloopFwdSm80ILi4ELi1ELb0EN4cute5tupleIJNS5_1CILi128EEENS7_ILi64EEES8_EEELi128ENS_10bfloat16_tEfNS_4arch4Sm80ELb0ELb0ELb1ELb0ELb0ELb0ELb1ELb0EEENS1_21CollectiveEpilogueFwdINS6_IJS8_S8_S9_EEENS6_IJNS7_ILi1EEESH_SH_EEESB_SD_Li128ELb0ELb1ELb0ELb0EEENS1_19SingleTileSchedulerILb0ELb0ELb1ELi128EEEEEEEEEvNT_6ParamsE --------------------------
	.section	.text._ZN7cutlass13device_kernelIN5flash19enable_sm80_to_sm89INS1_16FlashAttnFwdSm80INS1_25CollectiveMainloopFwdSm80ILi4ELi1ELb0EN4cute5tupleIJNS5_1CILi128EEENS7_ILi64EEES8_EEELi128ENS_10bfloat16_tEfNS_4arch4Sm80ELb0ELb0ELb1ELb0ELb0ELb0ELb1ELb0EEENS1_21CollectiveEpilogueFwdINS6_IJS8_S8_S9_EEENS6_IJNS7_ILi1EEESH_SH_EEESB_SD_Li128ELb0ELb1ELb0ELb0EEENS1_19SingleTileSchedulerILb0ELb0ELb1ELi128EEEEEEEEEvNT_6ParamsE,"ax",@progbits
	.align	128
.text._ZN7cutlass13device_kernelIN5flash19enable_sm80_to_sm89INS1_16FlashAttnFwdSm80INS1_25CollectiveMainloopFwdSm80ILi4ELi1ELb0EN4cute5tupleIJNS5_1CILi128EEENS7_ILi64EEES8_EEELi128ENS_10bfloat16_tEfNS_4arch4Sm80ELb0ELb0ELb1ELb0ELb0ELb0ELb1ELb0EEENS1_21CollectiveEpilogueFwdINS6_IJS8_S8_S9_EEENS6_IJNS7_ILi1EEESH_SH_EEESB_SD_Li128ELb0ELb1ELb0ELb0EEENS1_19SingleTileSchedulerILb0ELb0ELb1ELi128EEEEEEEEEvNT_6ParamsE:
        .type           _ZN7cutlass13device_kernelIN5flash19enable_sm80_to_sm89INS1_16FlashAttnFwdSm80INS1_25CollectiveMainloopFwdSm80ILi4ELi1ELb0EN4cute5tupleIJNS5_1CILi128EEENS7_ILi64EEES8_EEELi128ENS_10bfloat16_tEfNS_4arch4Sm80ELb0ELb0ELb1ELb0ELb0ELb0ELb1ELb0EEENS1_21CollectiveEpilogueFwdINS6_IJS8_S8_S9_EEENS6_IJNS7_ILi1EEESH_SH_EEESB_SD_Li128ELb0ELb1ELb0ELb0EEENS1_19SingleTileSchedulerILb0ELb0ELb1ELi128EEEEEEEEEvNT_6ParamsE,@function
        .size           _ZN7cutlass13device_kernelIN5flash19enable_sm80_to_sm89INS1_16FlashAttnFwdSm80INS1_25CollectiveMainloopFwdSm80ILi4ELi1ELb0EN4cute5tupleIJNS5_1CILi128EEENS7_ILi64EEES8_EEELi128ENS_10bfloat16_tEfNS_4arch4Sm80ELb0ELb0ELb1ELb0ELb0ELb0ELb1ELb0EEENS1_21CollectiveEpilogueFwdINS6_IJS8_S8_S9_EEENS6_IJNS7_ILi1EEESH_SH_EEESB_SD_Li128ELb0ELb1ELb0ELb0EEENS1_19SingleTileSchedulerILb0ELb0ELb1ELi128EEEEEEEEEvNT_6ParamsE,(.L_x_27 - _ZN7cutlass13device_kernelIN5flash19enable_sm80_to_sm89INS1_16FlashAttnFwdSm80INS1_25CollectiveMainloopFwdSm80ILi4ELi1ELb0EN4cute5tupleIJNS5_1CILi128EEENS7_ILi64EEES8_EEELi128ENS_10bfloat16_tEfNS_4arch4Sm80ELb0ELb0ELb1ELb0ELb0ELb0ELb1ELb0EEENS1_21CollectiveEpilogueFwdINS6_IJS8_S8_S9_EEENS6_IJNS7_ILi1EEESH_SH_EEESB_SD_Li128ELb0ELb1ELb0ELb0EEENS1_19SingleTileSchedulerILb0ELb0ELb1ELi128EEEEEEEEEvNT_6ParamsE)
        .other          _ZN7cutlass13device_kernelIN5flash19enable_sm80_to_sm89INS1_16FlashAttnFwdSm80INS1_25CollectiveMainloopFwdSm80ILi4ELi1ELb0EN4cute5tupleIJNS5_1CILi128EEENS7_ILi64EEES8_EEELi128ENS_10bfloat16_tEfNS_4arch4Sm80ELb0ELb0ELb1ELb0ELb0ELb0ELb1ELb0EEENS1_21CollectiveEpilogueFwdINS6_IJS8_S8_S9_EEENS6_IJNS7_ILi1EEESH_SH_EEESB_SD_Li128ELb0ELb1ELb0ELb0EEENS1_19SingleTileSchedulerILb0ELb0ELb1ELi128EEEEEEEEEvNT_6ParamsE,@"STO_CUDA_ENTRY STV_DEFAULT"
_ZN7cutlass13device_kernelIN5flash19enable_sm80_to_sm89INS1_16FlashAttnFwdSm80INS1_25CollectiveMainloopFwdSm80ILi4ELi1ELb0EN4cute5tupleIJNS5_1CILi128EEENS7_ILi64EEES8_EEELi128ENS_10bfloat16_tEfNS_4arch4Sm80ELb0ELb0ELb1ELb0ELb0ELb0ELb1ELb0EEENS1_21CollectiveEpilogueFwdINS6_IJS8_S8_S9_EEENS6_IJNS7_ILi1EEESH_SH_EEESB_SD_Li128ELb0ELb1ELb0ELb0EEENS1_19SingleTileSchedulerILb0ELb0ELb1ELi128EEEEEEEEEvNT_6ParamsE:
[----:B------:R-:W-:Y:S01]  /*0000*/  LDC R1, c[0x0][0x28] ;  /* 0x00000a00ff017b82 */ /* 0x000fe20000000800 */
[----:B------:R-:W-:Y:S05]  /*0010*/  EXIT ;  /* 0x000000000000794d */ /* 0x000fea0003800000 */
.L_x_9:
        /* <DEDUP_REMOVED lines=14> */
.L_x_27:


//--------------------- .text._ZN7cutlass13device_kernelIN5flash19enable_sm80_to_sm89INS1_16FlashAttnFwdSm80INS1_25CollectiveMainloopFwdSm80ILi4ELi1ELb0EN4cute5tupleIJNS5_1CILi128EEENS7_ILi64EEES8_EEELi128ENS_10bfloat16_tEfNS_4arch4Sm80ELb0ELb0ELb1ELb1ELb0ELb0ELb1ELb0EEENS1_21CollectiveEpilogueFwdINS6_IJS8_S8_S9_EEENS6_IJNS7_ILi1EEESH_SH_EEESB_SD_Li128ELb1ELb1ELb0ELb0EEENS1_19SingleTileSchedulerILb1ELb0ELb1ELi128EEEEEEEEEvNT_6ParamsE --------------------------
	.section	.text._ZN7cutlass13device_kernelIN5flash19enable_sm80_to_sm89INS1_16FlashAttnFwdSm80INS1_25CollectiveMainloopFwdSm80ILi4ELi1ELb0EN4cute5tupleIJNS5_1CILi128EEENS7_ILi64EEES8_EEELi128ENS_10bfloat16_tEfNS_4arch4Sm80ELb0ELb0ELb1ELb1ELb0ELb0ELb1ELb0EEENS1_21CollectiveEpilogueFwdINS6_IJS8_S8_S9_EEENS6_IJNS7_ILi1EEESH_SH_EEESB_SD_Li128ELb1ELb1ELb0ELb0EEENS1_19SingleTileSchedulerILb1ELb0ELb1ELi128EEEEEEEEEvNT_6ParamsE,"ax",@progbits
	.align	128
.text._ZN7cutlass13device_kernelIN5flash19enable_sm80_to_sm89INS1_16FlashAttnFwdSm80INS1_25CollectiveMainloopFwdSm80ILi4ELi1ELb0EN4cute5tupleIJNS5_1CILi128EEENS7_ILi64EEES8_EEELi128ENS_10bfloat16_tEfNS_4arch4Sm80ELb0ELb0ELb1ELb1ELb0ELb0ELb1ELb0EEENS1_21CollectiveEpilogueFwdINS6_IJS8_S8_S9_EEENS6_IJNS7_ILi1EEESH_SH_EEESB_SD_Li128ELb1ELb1ELb0ELb0EEENS1_19SingleTileSchedulerILb1ELb0ELb1ELi128EEEEEEEEEvNT_6ParamsE:
        .type           _ZN7cutlass13device_kernelIN5flash19enable_sm80_to_sm89INS1_16FlashAttnFwdSm80INS1_25CollectiveMainloopFwdSm80ILi4ELi1ELb0EN4cute5tupleIJNS5_1CILi128EEENS7_ILi64EEES8_EEELi128ENS_10bfloat16_tEfNS_4arch4Sm80ELb0ELb0ELb1ELb1ELb0ELb0ELb1ELb0EEENS1_21CollectiveEpilogueFwdINS6_IJS8_S8_S9_EEENS6_IJNS7_ILi1EEESH_SH_EEESB_SD_Li128ELb1ELb1ELb0ELb0EEENS1_19SingleTileSchedulerILb1ELb0ELb1ELi128EEEEEEEEEvNT_6ParamsE,@function
        .size           _ZN7cutlass13device_kernelIN5flash19enable_sm80_to_sm89INS1_16FlashAttnFwdSm80INS1_25CollectiveMainloopFwdSm80ILi4ELi1ELb0EN4cute5tupleIJNS5_1CILi128EEENS7_ILi64EEES8_EEELi128ENS_10bfloat16_tEfNS_4arch4Sm80ELb0ELb0ELb1ELb1ELb0ELb0ELb1ELb0EEENS1_21CollectiveEpilogueFwdINS6_IJS8_S8_S9_EEENS6_IJNS7_ILi1EEESH_SH_EEESB_SD_Li128ELb1ELb1ELb0ELb0EEENS1_19SingleTileSchedulerILb1ELb0ELb1ELi128EEEEEEEEEvNT_6ParamsE,(.L_x_28 - _ZN7cutlass13device_kernelIN5flash19enable_sm80_to_sm89INS1_16FlashAttnFwdSm80INS1_25CollectiveMainloopFwdSm80ILi4ELi1ELb0EN4cute5tupleIJNS5_1CILi128EEENS7_ILi64EEES8_EEELi128ENS_10bfloat16_tEfNS_4arch4Sm80ELb0ELb0ELb1ELb1ELb0ELb0ELb1ELb0EEENS1_21CollectiveEpilogueFwdINS6_IJS8_S8_S9_EEENS6_IJNS7_ILi1EEESH_SH_EEESB_SD_Li128ELb1ELb1ELb0ELb0EEENS1_19SingleTileSchedulerILb1ELb0ELb1ELi128EEEEEEEEEvNT_6ParamsE)
        .other          _ZN7cutlass13device_kernelIN5flash19enable_sm80_to_sm89INS1_16FlashAttnFwdSm80INS1_25CollectiveMainloopFwdSm80ILi4ELi1ELb0EN4cute5tupleIJNS5_1CILi128EEENS7_ILi64EEES8_EEELi128ENS_10bfloat16_tEfNS_4arch4Sm80ELb0ELb0ELb1ELb1ELb0ELb0ELb1ELb0EEENS1_21CollectiveEpilogueFwdINS6_IJS8_S8_S9_EEENS6_IJNS7_ILi1EEESH_SH_EEESB_SD_Li128ELb1ELb1ELb0ELb0EEENS1_19SingleTileSchedulerILb1ELb0ELb1ELi128EEEEEEEEEvNT_6ParamsE,@"STO_CUDA_ENTRY STV_DEFAULT"
_ZN7cutlass13device_kernelIN5flash19enable_sm80_to_sm89INS1_16FlashAttnFwdSm80INS1_25CollectiveMainloopFwdSm80ILi4ELi1ELb0EN4cute5tupleIJNS5_1CILi128EEENS7_ILi64EEES8_EEELi128ENS_10bfloat16_tEfNS_4arch4Sm80ELb0ELb0ELb1ELb1ELb0ELb0ELb1ELb0EEENS1_21CollectiveEpilogueFwdINS6_IJS8_S8_S9_EEENS6_IJNS7_ILi1EEESH_SH_EEESB_SD_Li128ELb1ELb1ELb0ELb0EEENS1_19SingleTileSchedulerILb1ELb0ELb1ELi128EEEEEEEEEvNT_6ParamsE:
[----:B------:R-:W-:Y:S01]  /*0000*/  LDC R1, c[0x0][0x28] ;  /* 0x00000a00ff017b82 */ /* 0x000fe20000000800 */
[----:B------:R-:W-:Y:S05]  /*0010*/  EXIT ;  /* 0x000000000000794d */ /* 0x000fea0003800000 */
.L_x_10:
        /* <DEDUP_REMOVED lines=14> */
.L_x_28:


//--------------------- .text._ZN7cutlass13device_kernelIN5flash19enable_sm80_to_sm89INS1_16FlashAttnFwdSm80INS1_25CollectiveMainloopFwdSm80ILi4ELi1ELb0EN4cute5tupleIJNS5_1CILi128EEENS7_ILi64EEES8_EEELi128ENS_10bfloat16_tEfNS_4arch4Sm80ELb0ELb0ELb1ELb1ELb0ELb1ELb1ELb0EEENS1_21CollectiveEpilogueFwdINS6_IJS8_S8_S9_EEENS6_IJNS7_ILi1EEESH_SH_EEESB_SD_Li128ELb1ELb1ELb0ELb0EEENS1_19SingleTileSchedulerILb1ELb0ELb1ELi128EEEEEEEEEvNT_6ParamsE --------------------------
	.section	.text._ZN7cutlass13device_kernelIN5flash19enable_sm80_to_sm89INS1_16FlashAttnFwdSm80INS1_25CollectiveMainloopFwdSm80ILi4ELi1ELb0EN4cute5tupleIJNS5_1CILi128EEENS7_ILi64EEES8_EEELi128ENS_10bfloat16_tEfNS_4arch4Sm80ELb0ELb0ELb1ELb1ELb0ELb1ELb1ELb0EEENS1_21CollectiveEpilogueFwdINS6_IJS8_S8_S9_EEENS6_IJNS7_ILi1EEESH_SH_EEESB_SD_Li128ELb1ELb1ELb0ELb0EEENS1_19SingleTileSchedulerILb1ELb0ELb1ELi128EEEEEEEEEvNT_6ParamsE,"ax",@progbits
	.align	128
.text._ZN7cutlass13device_kernelIN5flash19enable_sm80_to_sm89INS1_16FlashAttnFwdSm80INS1_25CollectiveMainloopFwdSm80ILi4ELi1ELb0EN4cute5tupleIJNS5_1CILi128EEENS7_ILi64EEES8_EEELi128ENS_10bfloat16_tEfNS_4arch4Sm80ELb0ELb0ELb1ELb1ELb0ELb1ELb1ELb0EEENS1_21CollectiveEpilogueFwdINS6_IJS8_S8_S9_EEENS6_IJNS7_ILi1EEESH_SH_EEESB_SD_Li128ELb1ELb1ELb0ELb0EEENS1_19SingleTileSchedulerILb1ELb0ELb1ELi128EEEEEEEEEvNT_6ParamsE:
        .type           _ZN7cutlass13device_kernelIN5flash19enable_sm80_to_sm89INS1_16FlashAttnFwdSm80INS1_25CollectiveMainloopFwdSm80ILi4ELi1ELb0EN4cute5tupleIJNS5_1CILi128EEENS7_ILi64EEES8_EEELi128ENS_10bfloat16_tEfNS_4arch4Sm80ELb0ELb0ELb1ELb1ELb0ELb1ELb1ELb0EEENS1_21CollectiveEpilogueFwdINS6_IJS8_S8_S9_EEENS6_IJNS7_ILi1EEESH_SH_EEESB_SD_Li128ELb1ELb1ELb0ELb0EEENS1_19SingleTileSchedulerILb1ELb0ELb1ELi128EEEEEEEEEvNT_6ParamsE,@function
        .size           _ZN7cutlass13device_kernelIN5flash19enable_sm80_to_sm89INS1_16FlashAttnFwdSm80INS1_25CollectiveMainloopFwdSm80ILi4ELi1ELb0EN4cute5tupleIJNS5_1CILi128EEENS7_ILi64EEES8_EEELi128ENS_10bfloat16_tEfNS_4arch4Sm80ELb0ELb0ELb1ELb1ELb0ELb1ELb1ELb0EEENS1_21CollectiveEpilogueFwdINS6_IJS8_S8_S9_EEENS6_IJNS7_ILi1EEESH_SH_EEESB_SD_Li128ELb1ELb1ELb0ELb0EEENS1_19SingleTileSchedulerILb1ELb0ELb1ELi128EEEEEEEEEvNT_6ParamsE,(.L_x_29 - _ZN7cutlass13device_kernelIN5flash19enable_sm80_to_sm89INS1_16FlashAttnFwdSm80INS1_25CollectiveMainloopFwdSm80ILi4ELi1ELb0EN4cute5tupleIJNS5_1CILi128EEENS7_ILi64EEES8_EEELi128ENS_10bfloat16_tEfNS_4arch4Sm80ELb0ELb0ELb1ELb1ELb0ELb1ELb1ELb0EEENS1_21CollectiveEpilogueFwdINS6_IJS8_S8_S9_EEENS6_IJNS7_ILi1EEESH_SH_EEESB_SD_Li128ELb1ELb1ELb0ELb0EEENS1_19SingleTileSchedulerILb1ELb0ELb1ELi128EEEEEEEEEvNT_6ParamsE)
        .other          _ZN7cutlass13device_kernelIN5flash19enable_sm80_to_sm89INS1_16FlashAttnFwdSm80INS1_25CollectiveMainloopFwdSm80ILi4ELi1ELb0EN4cute5tupleIJNS5_1CILi128EEENS7_ILi64EEES8_EEELi128ENS_10bfloat16_tEfNS_4arch4Sm80ELb0ELb0ELb1ELb1ELb0ELb1ELb1ELb0EEENS1_21CollectiveEpilogueFwdINS6_IJS8_S8_S9_EEENS6_IJNS7_ILi1EEESH_SH_EEESB_SD_Li128ELb1ELb1ELb0ELb0EEENS1_19SingleTileSchedulerILb1ELb0ELb1ELi128EEEEEEEEEvNT_6ParamsE,@"STO_CUDA_ENTRY STV_DEFAULT"
_ZN7cutlass13device_kernelIN5flash19enable_sm80_to_sm89INS1_16FlashAttnFwdSm80INS1_25CollectiveMainloopFwdSm80ILi4ELi1ELb0EN4cute5tupleIJNS5_1CILi128EEENS7_ILi64EEES8_EEELi128ENS_10bfloat16_tEfNS_4arch4Sm80ELb0ELb0ELb1ELb1ELb0ELb1ELb1ELb0EEENS1_21CollectiveEpilogueFwdINS6_IJS8_S8_S9_EEENS6_IJNS7_ILi1EEESH_SH_EEESB_SD_Li128ELb1ELb1ELb0ELb0EEENS1_19SingleTileSchedulerILb1ELb0ELb1ELi128EEEEEEEEEvNT_6ParamsE:
[----:B------:R-:W-:Y:S01]  /*0000*/  LDC R1, c[0x0][0x28] ;  /* 0x00000a00ff017b82 */ /* 0x000fe20000000800 */
[----:B------:R-:W-:Y:S05]  /*0010*/  EXIT ;  /* 0x000000000000794d */ /* 0x000fea0003800000 */
.L_x_11:
        /* <DEDUP_REMOVED lines=14> */
.L_x_29:


//--------------------- .text._ZN7cutlass13device_kernelIN5flash19enable_sm80_to_sm89INS1_16FlashAttnFwdSm80INS1_25CollectiveMainloopFwdSm80ILi4ELi1ELb0EN4cute5tupleIJNS5_1CILi128EEENS7_ILi48EEES8_EEELi128ENS_10bfloat16_tEfNS_4arch4Sm80ELb0ELb1ELb1ELb0ELb0ELb0ELb1ELb0EEENS1_21CollectiveEpilogueFwdINS6_IJS8_S8_S9_EEENS6_IJNS7_ILi1EEESH_SH_EEESB_SD_Li128ELb0ELb1ELb0ELb0EEENS1_19SingleTileSchedulerILb0ELb0ELb1ELi128EEEEEEEEEvNT_6ParamsE --------------------------
	.section	.text._ZN7cutlass13device_kernelIN5flash19enable_sm80_to_sm89INS1_16FlashAttnFwdSm80INS1_25CollectiveMainloopFwdSm80ILi4ELi1ELb0EN4cute5tupleIJNS5_1CILi128EEENS7_ILi48EEES8_EEELi128ENS_10bfloat16_tEfNS_4arch4Sm80ELb0ELb1ELb1ELb0ELb0ELb0ELb1ELb0EEENS1_21CollectiveEpilogueFwdINS6_IJS8_S8_S9_EEENS6_IJNS7_ILi1EEESH_SH_EEESB_SD_Li128ELb0ELb1ELb0ELb0EEENS1_19SingleTileSchedulerILb0ELb0ELb1ELi128EEEEEEEEEvNT_6ParamsE,"ax",@progbits
	.align	128
.text._ZN7cutlass13device_kernelIN5flash19enable_sm80_to_sm89INS1_16FlashAttnFwdSm80INS1_25CollectiveMainloopFwdSm80ILi4ELi1ELb0EN4cute5tupleIJNS5_1CILi128EEENS7_ILi48EEES8_EEELi128ENS_10bfloat16_tEfNS_4arch4Sm80ELb0ELb1ELb1ELb0ELb0ELb0ELb1ELb0EEENS1_21CollectiveEpilogueFwdINS6_IJS8_S8_S9_EEENS6_IJNS7_ILi1EEESH_SH_EEESB_SD_Li128ELb0ELb1ELb0ELb0EEENS1_19SingleTileSchedulerILb0ELb0ELb1ELi128EEEEEEEEEvNT_6ParamsE:
        .type           _ZN7cutlass13device_kernelIN5flash19enable_sm80_to_sm89INS1_16FlashAttnFwdSm80INS1_25CollectiveMainloopFwdSm80ILi4ELi1ELb0EN4cute5tupleIJNS5_1CILi128EEENS7_ILi48EEES8_EEELi128ENS_10bfloat16_tEfNS_4arch4Sm80ELb0ELb1ELb1ELb0ELb0ELb0ELb1ELb0EEENS1_21CollectiveEpilogueFwdINS6_IJS8_S8_S9_EEENS6_IJNS7_ILi1EEESH_SH_EEESB_SD_Li128ELb0ELb1ELb0ELb0EEENS1_19SingleTileSchedulerILb0ELb0ELb1ELi128EEEEEEEEEvNT_6ParamsE,@function
        .size           _ZN7cutlass13device_kernelIN5flash19enable_sm80_to_sm89INS1_16FlashAttnFwdSm80INS1_25CollectiveMainloopFwdSm80ILi4ELi1ELb0EN4cute5tupleIJNS5_1CILi128EEENS7_ILi48EEES8_EEELi128ENS_10bfloat16_tEfNS_4arch4Sm80ELb0ELb1ELb1ELb0ELb0ELb0ELb1ELb0EEENS1_21CollectiveEpilogueFwdINS6_IJS8_S8_S9_EEENS6_IJNS7_ILi1EEESH_SH_EEESB_SD_Li128ELb0ELb1ELb0ELb0EEENS1_19SingleTileSchedulerILb0ELb0ELb1ELi128EEEEEEEEEvNT_6ParamsE,(.L_x_30 - _ZN7cutlass13device_kernelIN5flash19enable_sm80_to_sm89INS1_16FlashAttnFwdSm80INS1_25CollectiveMainloopFwdSm80ILi4ELi1ELb0EN4cute5tupleIJNS5_1CILi128EEENS7_ILi48EEES8_EEELi128ENS_10bfloat16_tEfNS_4arch4Sm80ELb0ELb1ELb1ELb0ELb0ELb0ELb1ELb0EEENS1_21CollectiveEpilogueFwdINS6_IJS8_S8_S9_EEENS6_IJNS7_ILi1EEESH_SH_EEESB_SD_Li128ELb0ELb1ELb0ELb0EEENS1_19SingleTileSchedulerILb0ELb0ELb1ELi128EEEEEEEEEvNT_6ParamsE)
        .other          _ZN7cutlass13device_kernelIN5flash19enable_sm80_to_sm89INS1_16FlashAttnFwdSm80INS1_25CollectiveMainloopFwdSm80ILi4ELi1ELb0EN4cute5tupleIJNS5_1CILi128EEENS7_ILi48EEES8_EEELi128ENS_10bfloat16_tEfNS_4arch4Sm80ELb0ELb1ELb1ELb0ELb0ELb0ELb1ELb0EEENS1_21CollectiveEpilogueFwdINS6_IJS8_S8_S9_EEENS6_IJNS7_ILi1EEESH_SH_EEESB_SD_Li128ELb0ELb1ELb0ELb0EEENS1_19SingleTileSchedulerILb0ELb0ELb1ELi128EEEEEEEEEvNT_6ParamsE,@"STO_CUDA_ENTRY STV_DEFAULT"
_ZN7cutlass13device_kernelIN5flash19enable_sm80_to_sm89INS1_16FlashAttnFwdSm80INS1_25CollectiveMainloopFwdSm80ILi4ELi1ELb0EN4cute5tupleIJNS5_1CILi128EEENS7_ILi48EEES8_EEELi128ENS_10bfloat16_tEfNS_4arch4Sm80ELb0ELb1ELb1ELb0ELb0ELb0ELb1ELb0EEENS1_21CollectiveEpilogueFwdINS6_IJS8_S8_S9_EEENS6_IJNS7_ILi1EEESH_SH_EEESB_SD_Li128ELb0ELb1ELb0ELb0EEENS1_19SingleTileSchedulerILb0ELb0ELb1ELi128EEEEEEEEEvNT_6ParamsE:
[----:B------:R-:W-:Y:S01]  /*0000*/  LDC R1, c[0x0][0x28] ;  /* 0x00000a00ff017b82 */ /* 0x000fe20000000800 */
[----:B------:R-:W-:Y:S05]  /*0010*/  EXIT ;  /* 0x000000000000794d */ /* 0x000fea0003800000 */
.L_x_12:
        /* <DEDUP_REMOVED lines=14> */
.L_x_30:


//--------------------- .text._ZN7cutlass13device_kernelIN5flash19enable_sm80_to_sm89INS1_16FlashAttnFwdSm80INS1_25CollectiveMainloopFwdSm80ILi4ELi1ELb0EN4cute5tupleIJNS5_1CILi128EEENS7_ILi48EEES8_EEELi128ENS_10bfloat16_tEfNS_4arch4Sm80ELb0ELb1ELb1ELb1ELb0ELb0ELb1ELb0EEENS1_21CollectiveEpilogueFwdINS6_IJS8_S8_S9_EEENS6_IJNS7_ILi1EEESH_SH_EEESB_SD_Li128ELb1ELb1ELb0ELb0EEENS1_19SingleTileSchedulerILb1ELb0ELb1ELi128EEEEEEEEEvNT_6ParamsE --------------------------
	.section	.text._ZN7cutlass13device_kernelIN5flash19enable_sm80_to_sm89INS1_16FlashAttnFwdSm80INS1_25CollectiveMainloopFwdSm80ILi4ELi1ELb0EN4cute5tupleIJNS5_1CILi128EEENS7_ILi48EEES8_EEELi128ENS_10bfloat16_tEfNS_4arch4Sm80ELb0ELb1ELb1ELb1ELb0ELb0ELb1ELb0EEENS1_21CollectiveEpilogueFwdINS6_IJS8_S8_S9_EEENS6_IJNS7_ILi1EEESH_SH_EEESB_SD_Li128ELb1ELb1ELb0ELb0EEENS1_19SingleTileSchedulerILb1ELb0ELb1ELi128EEEEEEEEEvNT_6ParamsE,"ax",@progbits
	.align	128
.text._ZN7cutlass13device_kernelIN5flash19enable_sm80_to_sm89INS1_16FlashAttnFwdSm80INS1_25CollectiveMainloopFwdSm80ILi4ELi1ELb0EN4cute5tupleIJNS5_1CILi128EEENS7_ILi48EEES8_EEELi128ENS_10bfloat16_tEfNS_4arch4Sm80ELb0ELb1ELb1ELb1ELb0ELb0ELb1ELb0EEENS1_21CollectiveEpilogueFwdINS6_IJS8_S8_S9_EEENS6_IJNS7_ILi1EEESH_SH_EEESB_SD_Li128ELb1ELb1ELb0ELb0EEENS1_19SingleTileSchedulerILb1ELb0ELb1ELi128EEEEEEEEEvNT_6ParamsE:
        .type           _ZN7cutlass13device_kernelIN5flash19enable_sm80_to_sm89INS1_16FlashAttnFwdSm80INS1_25CollectiveMainloopFwdSm80ILi4ELi1ELb0EN4cute5tupleIJNS5_1CILi128EEENS7_ILi48EEES8_EEELi128ENS_10bfloat16_tEfNS_4arch4Sm80ELb0ELb1ELb1ELb1ELb0ELb0ELb1ELb0EEENS1_21CollectiveEpilogueFwdINS6_IJS8_S8_S9_EEENS6_IJNS7_ILi1EEESH_SH_EEESB_SD_Li128ELb1ELb1ELb0ELb0EEENS1_19SingleTileSchedulerILb1ELb0ELb1ELi128EEEEEEEEEvNT_6ParamsE,@function
        .size           _ZN7cutlass13device_kernelIN5flash19enable_sm80_to_sm89INS1_16FlashAttnFwdSm80INS1_25CollectiveMainloopFwdSm80ILi4ELi1ELb0EN4cute5tupleIJNS5_1CILi128EEENS7_ILi48EEES8_EEELi128ENS_10bfloat16_tEfNS_4arch4Sm80ELb0ELb1ELb1ELb1ELb0ELb0ELb1ELb0EEENS1_21CollectiveEpilogueFwdINS6_IJS8_S8_S9_EEENS6_IJNS7_ILi1EEESH_SH_EEESB_SD_Li128ELb1ELb1ELb0ELb0EEENS1_19SingleTileSchedulerILb1ELb0ELb1ELi128EEEEEEEEEvNT_6ParamsE,(.L_x_31 - _ZN7cutlass13device_kernelIN5flash19enable_sm80_to_sm89INS1_16FlashAttnFwdSm80INS1_25CollectiveMainloopFwdSm80ILi4ELi1ELb0EN4cute5tupleIJNS5_1CILi128EEENS7_ILi48EEES8_EEELi128ENS_10bfloat16_tEfNS_4arch4Sm80ELb0ELb1ELb1ELb1ELb0ELb0ELb1ELb0EEENS1_21CollectiveEpilogueFwdINS6_IJS8_S8_S9_EEENS6_IJNS7_ILi1EEESH_SH_EEESB_SD_Li128ELb1ELb1ELb0ELb0EEENS1_19SingleTileSchedulerILb1ELb0ELb1ELi128EEEEEEEEEvNT_6ParamsE)
        .other          _ZN7cutlass13device_kernelIN5flash19enable_sm80_to_sm89INS1_16FlashAttnFwdSm80INS1_25CollectiveMainloopFwdSm80ILi4ELi1ELb0EN4cute5tupleIJNS5_1CILi128EEENS7_ILi48EEES8_EEELi128ENS_10bfloat16_tEfNS_4arch4Sm80ELb0ELb1ELb1ELb1ELb0ELb0ELb1ELb0EEENS1_21CollectiveEpilogueFwdINS6_IJS8_S8_S9_EEENS6_IJNS7_ILi1EEESH_SH_EEESB_SD_Li128ELb1ELb1ELb0ELb0EEENS1_19SingleTileSchedulerILb1ELb0ELb1ELi128EEEEEEEEEvNT_6ParamsE,@"STO_CUDA_ENTRY STV_DEFAULT"
_ZN7cutlass13device_kernelIN5flash19enable_sm80_to_sm89INS1_16FlashAttnFwdSm80INS1_25CollectiveMainloopFwdSm80ILi4ELi1ELb0EN4cute5tupleIJNS5_1CILi128EEENS7_ILi48EEES8_EEELi128ENS_10bfloat16_tEfNS_4arch4Sm80ELb0ELb1ELb1ELb1ELb0ELb0ELb1ELb0EEENS1_21CollectiveEpilogueFwdINS6_IJS8_S8_S9_EEENS6_IJNS7_ILi1EEESH_SH_EEESB_SD_Li128ELb1ELb1ELb0ELb0EEENS1_19SingleTileSchedulerILb1ELb0ELb1ELi128EEEEEEEEEvNT_6ParamsE:
[----:B------:R-:W-:Y:S01]  /*0000*/  LDC R1, c[0x0][0x28] ;  /* 0x00000a00ff017b82 */ /* 0x000fe20000000800 */
[----:B------:R-:W-:Y:S05]  /*0010*/  EXIT ;  /* 0x000000000000794d */ /* 0x000fea0003800000 */
.L_x_13:
        /* <DEDUP_REMOVED lines=14> */
.L_x_31:


//--------------------- .text._ZN7cutlass13device_kernelIN5flash19enable_sm80_to_sm89INS1_16FlashAttnFwdSm80INS1_25CollectiveMainloopFwdSm80ILi4ELi1ELb0EN4cute5tupleIJNS5_1CILi128EEENS7_ILi48EEES8_EEELi128ENS_10bfloat16_tEfNS_4arch4Sm80ELb0ELb1ELb1ELb1ELb0ELb1ELb1ELb0EEENS1_21CollectiveEpilogueFwdINS6_IJS8_S8_S9_EEENS6_IJNS7_ILi1EEESH_SH_EEESB_SD_Li128ELb1ELb1ELb0ELb0EEENS1_19SingleTileSchedulerILb1ELb0ELb1ELi128EEEEEEEEEvNT_6ParamsE --------------------------
	.section	.text._ZN7cutlass13device_kernelIN5flash19enable_sm80_to_sm89INS1_16FlashAttnFwdSm80INS1_25CollectiveMainloopFwdSm80ILi4ELi1ELb0EN4cute5tupleIJNS5_1CILi128EEENS7_ILi48EEES8_EEELi128ENS_10bfloat16_tEfNS_4arch4Sm80ELb0ELb1ELb1ELb1ELb0ELb1ELb1ELb0EEENS1_21CollectiveEpilogueFwdINS6_IJS8_S8_S9_EEENS6_IJNS7_ILi1EEESH_SH_EEESB_SD_Li128ELb1ELb1ELb0ELb0EEENS1_19SingleTileSchedulerILb1ELb0ELb1ELi128EEEEEEEEEvNT_6ParamsE,"ax",@progbits
	.align	128
.text._ZN7cutlass13device_kernelIN5flash19enable_sm80_to_sm89INS1_16FlashAttnFwdSm80INS1_25CollectiveMainloopFwdSm80ILi4ELi1ELb0EN4cute5tupleIJNS5_1CILi128EEENS7_ILi48EEES8_EEELi128ENS_10bfloat16_tEfNS_4arch4Sm80ELb0ELb1ELb1ELb1ELb0ELb1ELb1ELb0EEENS1_21CollectiveEpilogueFwdINS6_IJS8_S8_S9_EEENS6_IJNS7_ILi1EEESH_SH_EEESB_SD_Li128ELb1ELb1ELb0ELb0EEENS1_19SingleTileSchedulerILb1ELb0ELb1ELi128EEEEEEEEEvNT_6ParamsE:
        .type           _ZN7cutlass13device_kernelIN5flash19enable_sm80_to_sm89INS1_16FlashAttnFwdSm80INS1_25CollectiveMainloopFwdSm80ILi4ELi1ELb0EN4cute5tupleIJNS5_1CILi128EEENS7_ILi48EEES8_EEELi128ENS_10bfloat16_tEfNS_4arch4Sm80ELb0ELb1ELb1ELb1ELb0ELb1ELb1ELb0EEENS1_21CollectiveEpilogueFwdINS6_IJS8_S8_S9_EEENS6_IJNS7_ILi1EEESH_SH_EEESB_SD_Li128ELb1ELb1ELb0ELb0EEENS1_19SingleTileSchedulerILb1ELb0ELb1ELi128EEEEEEEEEvNT_6ParamsE,@function
        .size           _ZN7cutlass13device_kernelIN5flash19enable_sm80_to_sm89INS1_16FlashAttnFwdSm80INS1_25CollectiveMainloopFwdSm80ILi4ELi1ELb0EN4cute5tupleIJNS5_1CILi128EEENS7_ILi48EEES8_EEELi128ENS_10bfloat16_tEfNS_4arch4Sm80ELb0ELb1ELb1ELb1ELb0ELb1ELb1ELb0EEENS1_21CollectiveEpilogueFwdINS6_IJS8_S8_S9_EEENS6_IJNS7_ILi1EEESH_SH_EEESB_SD_Li128ELb1ELb1ELb0ELb0EEENS1_19SingleTileSchedulerILb1ELb0ELb1ELi128EEEEEEEEEvNT_6ParamsE,(.L_x_32 - _ZN7cutlass13device_kernelIN5flash19enable_sm80_to_sm89INS1_16FlashAttnFwdSm80INS1_25CollectiveMainloopFwdSm80ILi4ELi1ELb0EN4cute5tupleIJNS5_1CILi128EEENS7_ILi48EEES8_EEELi128ENS_10bfloat16_tEfNS_4arch4Sm80ELb0ELb1ELb1ELb1ELb0ELb1ELb1ELb0EEENS1_21CollectiveEpilogueFwdINS6_IJS8_S8_S9_EEENS6_IJNS7_ILi1EEESH_SH_EEESB_SD_Li128ELb1ELb1ELb0ELb0EEENS1_19SingleTileSchedulerILb1ELb0ELb1ELi128EEEEEEEEEvNT_6ParamsE)
        .other          _ZN7cutlass13device_kernelIN5flash19enable_sm80_to_sm89INS1_16FlashAttnFwdSm80INS1_25CollectiveMainloopFwdSm80ILi4ELi1ELb0EN4cute5tupleIJNS5_1CILi128EEENS7_ILi48EEES8_EEELi128ENS_10bfloat16_tEfNS_4arch4Sm80ELb0ELb1ELb1ELb1ELb0ELb1ELb1ELb0EEENS1_21CollectiveEpilogueFwdINS6_IJS8_S8_S9_EEENS6_IJNS7_ILi1EEESH_SH_EEESB_SD_Li128ELb1ELb1ELb0ELb0EEENS1_19SingleTileSchedulerILb1ELb0ELb1ELi128EEEEEEEEEvNT_6ParamsE,@"STO_CUDA_ENTRY STV_DEFAULT"
_ZN7cutlass13device_kernelIN5flash19enable_sm80_to_sm89INS1_16FlashAttnFwdSm80INS1_25CollectiveMainloopFwdSm80ILi4ELi1ELb0EN4cute5tupleIJNS5_1CILi128EEENS7_ILi48EEES8_EEELi128ENS_10bfloat16_tEfNS_4arch4Sm80ELb0ELb1ELb1ELb1ELb0ELb1ELb1ELb0EEENS1_21CollectiveEpilogueFwdINS6_IJS8_S8_S9_EEENS6_IJNS7_ILi1EEESH_SH_EEESB_SD_Li128ELb1ELb1ELb0ELb0EEENS1_19SingleTileSchedulerILb1ELb0ELb1ELi128EEEEEEEEEvNT_6ParamsE:
[----:B------:R-:W-:Y:S01]  /*0000*/  LDC R1, c[0x0][0x28] ;  /* 0x00000a00ff017b82 */ /* 0x000fe20000000800 */
[----:B------:R-:W-:Y:S05]  /*0010*/  EXIT ;  /* 0x000000000000794d */ /* 0x000fea0003800000 */
.L_x_14:
        /* <DEDUP_REMOVED lines=14> */
.L_x_32:


//--------------------- .text._ZN7cutlass13device_kernelIN5flash19enable_sm80_to_sm89INS1_16FlashAttnFwdSm80INS1_25CollectiveMainloopFwdSm80ILi4ELi1ELb0EN4cute5tupleIJNS5_1CILi128EEENS7_ILi64EEES8_EEELi128ENS_10bfloat16_tEfNS_4arch4Sm80ELb1ELb0ELb1ELb0ELb0ELb0ELb1ELb0EEENS1_21CollectiveEpilogueFwdINS6_IJS8_S8_S9_EEENS6_IJNS7_ILi1EEESH_SH_EEESB_SD_Li128ELb0ELb1ELb0ELb0EEENS1_30DynamicPersistentTileSchedulerILi128ELi128ELb0ELb1ELb0EEEEEEEEEvNT_6ParamsE --------------------------
	.section	.text._ZN7cutlass13device_kernelIN5flash19enable_sm80_to_sm89INS1_16FlashAttnFwdSm80INS1_25CollectiveMainloopFwdSm80ILi4ELi1ELb0EN4cute5tupleIJNS5_1CILi128EEENS7_ILi64EEES8_EEELi128ENS_10bfloat16_tEfNS_4arch4Sm80ELb1ELb0ELb1ELb0ELb0ELb0ELb1ELb0EEENS1_21CollectiveEpilogueFwdINS6_IJS8_S8_S9_EEENS6_IJNS7_ILi1EEESH_SH_EEESB_SD_Li128ELb0ELb1ELb0ELb0EEENS1_30DynamicPersistentTileSchedulerILi128ELi128ELb0ELb1ELb0EEEEEEEEEvNT_6ParamsE,"ax",@progbits
	.align	128
.text._ZN7cutlass13device_kernelIN5flash19enable_sm80_to_sm89INS1_16FlashAttnFwdSm80INS1_25CollectiveMainloopFwdSm80ILi4ELi1ELb0EN4cute5tupleIJNS5_1CILi128EEENS7_ILi64EEES8_EEELi128ENS_10bfloat16_tEfNS_4arch4Sm80ELb1ELb0ELb1ELb0ELb0ELb0ELb1ELb0EEENS1_21CollectiveEpilogueFwdINS6_IJS8_S8_S9_EEENS6_IJNS7_ILi1EEESH_SH_EEESB_SD_Li128ELb0ELb1ELb0ELb0EEENS1_30DynamicPersistentTileSchedulerILi128ELi128ELb0ELb1ELb0EEEEEEEEEvNT_6ParamsE:
        .type           _ZN7cutlass13device_kernelIN5flash19enable_sm80_to_sm89INS1_16FlashAttnFwdSm80INS1_25CollectiveMainloopFwdSm80ILi4ELi1ELb0EN4cute5tupleIJNS5_1CILi128EEENS7_ILi64EEES8_EEELi128ENS_10bfloat16_tEfNS_4arch4Sm80ELb1ELb0ELb1ELb0ELb0ELb0ELb1ELb0EEENS1_21CollectiveEpilogueFwdINS6_IJS8_S8_S9_EEENS6_IJNS7_ILi1EEESH_SH_EEESB_SD_Li128ELb0ELb1ELb0ELb0EEENS1_30DynamicPersistentTileSchedulerILi128ELi128ELb0ELb1ELb0EEEEEEEEEvNT_6ParamsE,@function
        .size           _ZN7cutlass13device_kernelIN5flash19enable_sm80_to_sm89INS1_16FlashAttnFwdSm80INS1_25CollectiveMainloopFwdSm80ILi4ELi1ELb0EN4cute5tupleIJNS5_1CILi128EEENS7_ILi64EEES8_EEELi128ENS_10bfloat16_tEfNS_4arch4Sm80ELb1ELb0ELb1ELb0ELb0ELb0ELb1ELb0EEENS1_21CollectiveEpilogueFwdINS6_IJS8_S8_S9_EEENS6_IJNS7_ILi1EEESH_SH_EEESB_SD_Li128ELb0ELb1ELb0ELb0EEENS1_30DynamicPersistentTileSchedulerILi128ELi128ELb0ELb1ELb0EEEEEEEEEvNT_6ParamsE,(.L_x_33 - _ZN7cutlass13device_kernelIN5flash19enable_sm80_to_sm89INS1_16FlashAttnFwdSm80INS1_25CollectiveMainloopFwdSm80ILi4ELi1ELb0EN4cute5tupleIJNS5_1CILi128EEENS7_ILi64EEES8_EEELi128ENS_10bfloat16_tEfNS_4arch4Sm80ELb1ELb0ELb1ELb0ELb0ELb0ELb1ELb0EEENS1_21CollectiveEpilogueFwdINS6_IJS8_S8_S9_EEENS6_IJNS7_ILi1EEESH_SH_EEESB_SD_Li128ELb0ELb1ELb0ELb0EEENS1_30DynamicPersistentTileSchedulerILi128ELi128ELb0ELb1ELb0EEEEEEEEEvNT_6ParamsE)
        .other          _ZN7cutlass13device_kernelIN5flash19enable_sm80_to_sm89INS1_16FlashAttnFwdSm80INS1_25CollectiveMainloopFwdSm80ILi4ELi1ELb0EN4cute5tupleIJNS5_1CILi128EEENS7_ILi64EEES8_EEELi128ENS_10bfloat16_tEfNS_4arch4Sm80ELb1ELb0ELb1ELb0ELb0ELb0ELb1ELb0EEENS1_21CollectiveEpilogueFwdINS6_IJS8_S8_S9_EEENS6_IJNS7_ILi1EEESH_SH_EEESB_SD_Li128ELb0ELb1ELb0ELb0EEENS1_30DynamicPersistentTileSchedulerILi128ELi128ELb0ELb1ELb0EEEEEEEEEvNT_6ParamsE,@"STO_CUDA_ENTRY STV_DEFAULT"
_ZN7cutlass13device_kernelIN5flash19enable_sm80_to_sm89INS1_16FlashAttnFwdSm80INS1_25CollectiveMainloopFwdSm80ILi4ELi1ELb0EN4cute5tupleIJNS5_1CILi128EEENS7_ILi64EEES8_EEELi128ENS_10bfloat16_tEfNS_4arch4Sm80ELb1ELb0ELb1ELb0ELb0ELb0ELb1ELb0EEENS1_21CollectiveEpilogueFwdINS6_IJS8_S8_S9_EEENS6_IJNS7_ILi1EEESH_SH_EEESB_SD_Li128ELb0ELb1ELb0ELb0EEENS1_30DynamicPersistentTileSchedulerILi128ELi128ELb0ELb1ELb0EEEEEEEEEvNT_6ParamsE:
[----:B------:R-:W-:Y:S01]  /*0000*/  LDC R1, c[0x0][0x28] ;  /* 0x00000a00ff017b82 */ /* 0x000fe20000000800 */
[----:B------:R-:W-:Y:S05]  /*0010*/  EXIT ;  /* 0x000000000000794d */ /* 0x000fea0003800000 */
.L_x_15:
        /* <DEDUP_REMOVED lines=14> */
.L_x_33:


//--------------------- .text._ZN7cutlass13device_kernelIN5flash19enable_sm80_to_sm89INS1_16FlashAttnFwdSm80INS1_25CollectiveMainloopFwdSm80ILi4ELi1ELb0EN4cute5tupleIJNS5_1CILi128EEENS7_ILi64EEES8_EEELi128ENS_10bfloat16_tEfNS_4arch4Sm80ELb1ELb0ELb1ELb1ELb0ELb0ELb1ELb0EEENS1_21CollectiveEpilogueFwdINS6_IJS8_S8_S9_EEENS6_IJNS7_ILi1EEESH_SH_EEESB_SD_Li128ELb1ELb1ELb0ELb0EEENS1_19SingleTileSchedulerILb1ELb0ELb1ELi128EEEEEEEEEvNT_6ParamsE --------------------------
	.section	.text._ZN7cutlass13device_kernelIN5flash19enable_sm80_to_sm89INS1_16FlashAttnFwdSm80INS1_25CollectiveMainloopFwdSm80ILi4ELi1ELb0EN4cute5tupleIJNS5_1CILi128EEENS7_ILi64EEES8_EEELi128ENS_10bfloat16_tEfNS_4arch4Sm80ELb1ELb0ELb1ELb1ELb0ELb0ELb1ELb0EEENS1_21CollectiveEpilogueFwdINS6_IJS8_S8_S9_EEENS6_IJNS7_ILi1EEESH_SH_EEESB_SD_Li128ELb1ELb1ELb0ELb0EEENS1_19SingleTileSchedulerILb1ELb0ELb1ELi128EEEEEEEEEvNT_6ParamsE,"ax",@progbits
	.align	128
.text._ZN7cutlass13device_kernelIN5flash19enable_sm80_to_sm89INS1_16FlashAttnFwdSm80INS1_25CollectiveMainloopFwdSm80ILi4ELi1ELb0EN4cute5tupleIJNS5_1CILi128EEENS7_ILi64EEES8_EEELi128ENS_10bfloat16_tEfNS_4arch4Sm80ELb1ELb0ELb1ELb1ELb0ELb0ELb1ELb0EEENS1_21CollectiveEpilogueFwdINS6_IJS8_S8_S9_EEENS6_IJNS7_ILi1EEESH_SH_EEESB_SD_Li128ELb1ELb1ELb0ELb0EEENS1_19SingleTileSchedulerILb1ELb0ELb1ELi128EEEEEEEEEvNT_6ParamsE:
        .type           _ZN7cutlass13device_kernelIN5flash19enable_sm80_to_sm89INS1_16FlashAttnFwdSm80INS1_25CollectiveMainloopFwdSm80ILi4ELi1ELb0EN4cute5tupleIJNS5_1CILi128EEENS7_ILi64EEES8_EEELi128ENS_10bfloat16_tEfNS_4arch4Sm80ELb1ELb0ELb1ELb1ELb0ELb0ELb1ELb0EEENS1_21CollectiveEpilogueFwdINS6_IJS8_S8_S9_EEENS6_IJNS7_ILi1EEESH_SH_EEESB_SD_Li128ELb1ELb1ELb0ELb0EEENS1_19SingleTileSchedulerILb1ELb0ELb1ELi128EEEEEEEEEvNT_6ParamsE,@function
        .size           _ZN7cutlass13device_kernelIN5flash19enable_sm80_to_sm89INS1_16FlashAttnFwdSm80INS1_25CollectiveMainloopFwdSm80ILi4ELi1ELb0EN4cute5tupleIJNS5_1CILi128EEENS7_ILi64EEES8_EEELi128ENS_10bfloat16_tEfNS_4arch4Sm80ELb1ELb0ELb1ELb1ELb0ELb0ELb1ELb0EEENS1_21CollectiveEpilogueFwdINS6_IJS8_S8_S9_EEENS6_IJNS7_ILi1EEESH_SH_EEESB_SD_Li128ELb1ELb1ELb0ELb0EEENS1_19SingleTileSchedulerILb1ELb0ELb1ELi128EEEEEEEEEvNT_6ParamsE,(.L_x_34 - _ZN7cutlass13device_kernelIN5flash19enable_sm80_to_sm89INS1_16FlashAttnFwdSm80INS1_25CollectiveMainloopFwdSm80ILi4ELi1ELb0EN4cute5tupleIJNS5_1CILi128EEENS7_ILi64EEES8_EEELi128ENS_10bfloat16_tEfNS_4arch4Sm80ELb1ELb0ELb1ELb1ELb0ELb0ELb1ELb0EEENS1_21CollectiveEpilogueFwdINS6_IJS8_S8_S9_EEENS6_IJNS7_ILi1EEESH_SH_EEESB_SD_Li128ELb1ELb1ELb0ELb0EEENS1_19SingleTileSchedulerILb1ELb0ELb1ELi128EEEEEEEEEvNT_6ParamsE)
        .other          _ZN7cutlass13device_kernelIN5flash19enable_sm80_to_sm89INS1_16FlashAttnFwdSm80INS1_25CollectiveMainloopFwdSm80ILi4ELi1ELb0EN4cute5tupleIJNS5_1CILi128EEENS7_ILi64EEES8_EEELi128ENS_10bfloat16_tEfNS_4arch4Sm80ELb1ELb0ELb1ELb1ELb0ELb0ELb1ELb0EEENS1_21CollectiveEpilogueFwdINS6_IJS8_S8_S9_EEENS6_IJNS7_ILi1EEESH_SH_EEESB_SD_Li128ELb1ELb1ELb0ELb0EEENS1_19SingleTileSchedulerILb1ELb0ELb1ELi128EEEEEEEEEvNT_6ParamsE,@"STO_CUDA_ENTRY STV_DEFAULT"
_ZN7cutlass13device_kernelIN5flash19enable_sm80_to_sm89INS1_16FlashAttnFwdSm80INS1_25CollectiveMainloopFwdSm80ILi4ELi1ELb0EN4cute5tupleIJNS5_1CILi128EEENS7_ILi64EEES8_EEELi128ENS_10bfloat16_tEfNS_4arch4Sm80ELb1ELb0ELb1ELb1ELb0ELb0ELb1ELb0EEENS1_21CollectiveEpilogueFwdINS6_IJS8_S8_S9_EEENS6_IJNS7_ILi1EEESH_SH_EEESB_SD_Li128ELb1ELb1ELb0ELb0EEENS1_19SingleTileSchedulerILb1ELb0ELb1ELi128EEEEEEEEEvNT_6ParamsE:
[----:B------:R-:W-:Y:S01]  /*0000*/  LDC R1, c[0x0][0x28] ;  /* 0x00000a00ff017b82 */ /* 0x000fe20000000800 */
[----:B------:R-:W-:Y:S05]  /*0010*/  EXIT ;  /* 0x000000000000794d */ /* 0x000fea0003800000 */
.L_x_16:
        /* <DEDUP_REMOVED lines=14> */
.L_x_34:


//--------------------- .text._ZN7cutlass13device_kernelIN5flash19enable_sm80_to_sm89INS1_16FlashAttnFwdSm80INS1_25CollectiveMainloopFwdSm80ILi4ELi1ELb0EN4cute5tupleIJNS5_1CILi128EEENS7_ILi64EEES8_EEELi128ENS_10bfloat16_tEfNS_4arch4Sm80ELb1ELb0ELb1ELb1ELb0ELb1ELb1ELb0EEENS1_21CollectiveEpilogueFwdINS6_IJS8_S8_S9_EEENS6_IJNS7_ILi1EEESH_SH_EEESB_SD_Li128ELb1ELb1ELb0ELb0EEENS1_19SingleTileSchedulerILb1ELb0ELb1ELi128EEEEEEEEEvNT_6ParamsE --------------------------
	.section	.text._ZN7cutlass13device_kernelIN5flash19enable_sm80_to_sm89INS1_16FlashAttnFwdSm80INS1_25CollectiveMainloopFwdSm80ILi4ELi1ELb0EN4cute5tupleIJNS5_1CILi128EEENS7_ILi64EEES8_EEELi128ENS_10bfloat16_tEfNS_4arch4Sm80ELb1ELb0ELb1ELb1ELb0ELb1ELb1ELb0EEENS1_21CollectiveEpilogueFwdINS6_IJS8_S8_S9_EEENS6_IJNS7_ILi1EEESH_SH_EEESB_SD_Li128ELb1ELb1ELb0ELb0EEENS1_19SingleTileSchedulerILb1ELb0ELb1ELi128EEEEEEEEEvNT_6ParamsE,"ax",@progbits
	.align	128
.text._ZN7cutlass13device_kernelIN5flash19enable_sm80_to_sm89INS1_16FlashAttnFwdSm80INS1_25CollectiveMainloopFwdSm80ILi4ELi1ELb0EN4cute5tupleIJNS5_1CILi128EEENS7_ILi64EEES8_EEELi128ENS_10bfloat16_tEfNS_4arch4Sm80ELb1ELb0ELb1ELb1ELb0ELb1ELb1ELb0EEENS1_21CollectiveEpilogueFwdINS6_IJS8_S8_S9_EEENS6_IJNS7_ILi1EEESH_SH_EEESB_SD_Li128ELb1ELb1ELb0ELb0EEENS1_19SingleTileSchedulerILb1ELb0ELb1ELi128EEEEEEEEEvNT_6ParamsE:
        .type           _ZN7cutlass13device_kernelIN5flash19enable_sm80_to_sm89INS1_16FlashAttnFwdSm80INS1_25CollectiveMainloopFwdSm80ILi4ELi1ELb0EN4cute5tupleIJNS5_1CILi128EEENS7_ILi64EEES8_EEELi128ENS_10bfloat16_tEfNS_4arch4Sm80ELb1ELb0ELb1ELb1ELb0ELb1ELb1ELb0EEENS1_21CollectiveEpilogueFwdINS6_IJS8_S8_S9_EEENS6_IJNS7_ILi1EEESH_SH_EEESB_SD_Li128ELb1ELb1ELb0ELb0EEENS1_19SingleTileSchedulerILb1ELb0ELb1ELi128EEEEEEEEEvNT_6ParamsE,@function
        .size           _ZN7cutlass13device_kernelIN5flash19enable_sm80_to_sm89INS1_16FlashAttnFwdSm80INS1_25CollectiveMainloopFwdSm80ILi4ELi1ELb0EN4cute5tupleIJNS5_1CILi128EEENS7_ILi64EEES8_EEELi128ENS_10bfloat16_tEfNS_4arch4Sm80ELb1ELb0ELb1ELb1ELb0ELb1ELb1ELb0EEENS1_21CollectiveEpilogueFwdINS6_IJS8_S8_S9_EEENS6_IJNS7_ILi1EEESH_SH_EEESB_SD_Li128ELb1ELb1ELb0ELb0EEENS1_19SingleTileSchedulerILb1ELb0ELb1ELi128EEEEEEEEEvNT_6ParamsE,(.L_x_35 - _ZN7cutlass13device_kernelIN5flash19enable_sm80_to_sm89INS1_16FlashAttnFwdSm80INS1_25CollectiveMainloopFwdSm80ILi4ELi1ELb0EN4cute5tupleIJNS5_1CILi128EEENS7_ILi64EEES8_EEELi128ENS_10bfloat16_tEfNS_4arch4Sm80ELb1ELb0ELb1ELb1ELb0ELb1ELb1ELb0EEENS1_21CollectiveEpilogueFwdINS6_IJS8_S8_S9_EEENS6_IJNS7_ILi1EEESH_SH_EEESB_SD_Li128ELb1ELb1ELb0ELb0EEENS1_19SingleTileSchedulerILb1ELb0ELb1ELi128EEEEEEEEEvNT_6ParamsE)
        .other          _ZN7cutlass13device_kernelIN5flash19enable_sm80_to_sm89INS1_16FlashAttnFwdSm80INS1_25CollectiveMainloopFwdSm80ILi4ELi1ELb0EN4cute5tupleIJNS5_1CILi128EEENS7_ILi64EEES8_EEELi128ENS_10bfloat16_tEfNS_4arch4Sm80ELb1ELb0ELb1ELb1ELb0ELb1ELb1ELb0EEENS1_21CollectiveEpilogueFwdINS6_IJS8_S8_S9_EEENS6_IJNS7_ILi1EEESH_SH_EEESB_SD_Li128ELb1ELb1ELb0ELb0EEENS1_19SingleTileSchedulerILb1ELb0ELb1ELi128EEEEEEEEEvNT_6ParamsE,@"STO_CUDA_ENTRY STV_DEFAULT"
_ZN7cutlass13device_kernelIN5flash19enable_sm80_to_sm89INS1_16FlashAttnFwdSm80INS1_25CollectiveMainloopFwdSm80ILi4ELi1ELb0EN4cute5tupleIJNS5_1CILi128EEENS7_ILi64EEES8_EEELi128ENS_10bfloat16_tEfNS_4arch4Sm80ELb1ELb0ELb1ELb1ELb0ELb1ELb1ELb0EEENS1_21CollectiveEpilogueFwdINS6_IJS8_S8_S9_EEENS6_IJNS7_ILi1EEESH_SH_EEESB_SD_Li128ELb1ELb1ELb0ELb0EEENS1_19SingleTileSchedulerILb1ELb0ELb1ELi128EEEEEEEEEvNT_6ParamsE:
[----:B------:R-:W-:Y:S01]  /*0000*/  LDC R1, c[0x0][0x28] ;  /* 0x00000a00ff017b82 */ /* 0x000fe20000000800 */
[----:B------:R-:W-:Y:S05]  /*0010*/  EXIT ;  /* 0x000000000000794d */ /* 0x000fea0003800000 */
.L_x_17:
        /* <DEDUP_REMOVED lines=14> */
.L_x_35:


//--------------------- .nv.shared.reserved.0     --------------------------
	.section	.nv.shared.reserved.0,"aw",@nobits
	.weak		__nv_reservedSMEM_offset_0_alias
	.size		__nv_reservedSMEM_offset_0_alias, 0, 0
	.other		__nv_reservedSMEM_offset_0_alias,@"STO_CUDA_RESERVED_SHARED STV_DEFAULT"
__nv_reservedSMEM_offset_0_alias:
	.zero		0


//--------------------- .nv.global                --------------------------
	.section	.nv.global,"aw",@nobits
.nv.global:
	.type		_ZN74_INTERNAL_133b9422_38_flash_fwd_hdim128_bf16_softcap_sm80_cu_cf07d2ef_32734cute1_E,@object
	.size		_ZN74_INTERNAL_133b9422_38_flash_fwd_hdim128_bf16_softcap_sm80_cu_cf07d2ef_32734cute1_E,(_ZN74_INTERNAL_133b9422_38_flash_fwd_hdim128_bf16_softcap_sm80_cu_cf07d2ef_32734cuda3std3__45__cpo6cbeginE - _ZN74_INTERNAL_133b9422_38_flash_fwd_hdim128_bf16_softcap_sm80_cu_cf07d2ef_32734cute1_E)
_ZN74_INTERNAL_133b9422_38_flash_fwd_hdim128_bf16_softcap_sm80_cu_cf07d2ef_32734cute1_E:
	.zero		1
	.type		_ZN74_INTERNAL_133b9422_38_flash_fwd_hdim128_bf16_softcap_sm80_cu_cf07d2ef_32734cuda3std3__45__cpo6cbeginE,@object
	.size		_ZN74_INTERNAL_133b9422_38_flash_fwd_hdim128_bf16_softcap_sm80_cu_cf07d2ef_32734cuda3std3__45__cpo6cbeginE,(_ZN74_INTERNAL_133b9422_38_flash_fwd_hdim128_bf16_softcap_sm80_cu_cf07d2ef_32734cuda3std3__48in_placeE - _ZN74_INTERNAL_133b9422_38_flash_fwd_hdim128_bf16_softcap_sm80_cu_cf07d2ef_32734cuda3std3__45__cpo6cbeginE)
_ZN74_INTERNAL_133b9422_38_flash_fwd_hdim128_bf16_softcap_sm80_cu_cf07d2ef_32734cuda3std3__45__cpo6cbeginE:
	.zero		1
	.type		_ZN74_INTERNAL_133b9422_38_flash_fwd_hdim128_bf16_softcap_sm80_cu_cf07d2ef_32734cuda3std3__48in_placeE,@object
	.size		_ZN74_INTERNAL_133b9422_38_flash_fwd_hdim128_bf16_softcap_sm80_cu_cf07d2ef_32734cuda3std3__48in_placeE,(_ZN74_INTERNAL_133b9422_38_flash_fwd_hdim128_bf16_softcap_sm80_cu_cf07d2ef_32734cuda3std6ranges3__45__cpo9iter_moveE - _ZN74_INTERNAL_133b9422_38_flash_fwd_hdim128_bf16_softcap_sm80_cu_cf07d2ef_32734cuda3std3__48in_placeE)
_ZN74_INTERNAL_133b9422_38_flash_fwd_hdim128_bf16_softcap_sm80_cu_cf07d2ef_32734cuda3std3__48in_placeE:
	.zero		1
	.type		_ZN74_INTERNAL_133b9422_38_flash_fwd_hdim128_bf16_softcap_sm80_cu_cf07d2ef_32734cuda3std6ranges3__45__cpo9iter_moveE,@object
	.size		_ZN74_INTERNAL_133b9422_38_flash_fwd_hdim128_bf16_softcap_sm80_cu_cf07d2ef_32734cuda3std6ranges3__45__cpo9iter_moveE,(_ZN74_INTERNAL_133b9422_38_flash_fwd_hdim128_bf16_softcap_sm80_cu_cf07d2ef_32734cuda3std3__45__cpo5beginE - _ZN74_INTERNAL_133b9422_38_flash_fwd_hdim128_bf16_softcap_sm80_cu_cf07d2ef_32734cuda3std6ranges3__45__cpo9iter_moveE)
_ZN74_INTERNAL_133b9422_38_flash_fwd_hdim128_bf16_softcap_sm80_cu_cf07d2ef_32734cuda3std6ranges3__45__cpo9iter_moveE:
	.zero		1
	.type		_ZN74_INTERNAL_133b9422_38_flash_fwd_hdim128_bf16_softcap_sm80_cu_cf07d2ef_32734cuda3std3__45__cpo5beginE,@object
	.size		_ZN74_INTERNAL_133b9422_38_flash_fwd_hdim128_bf16_softcap_sm80_cu_cf07d2ef_32734cuda3std3__45__cpo5beginE,(_ZN74_INTERNAL_133b9422_38_flash_fwd_hdim128_bf16_softcap_sm80_cu_cf07d2ef_32734cuda3std3__476_GLOBAL__N__133b9422_38_flash_fwd_hdim128_bf16_softcap_sm80_cu_cf07d2ef_32736ignoreE - _ZN74_INTERNAL_133b9422_38_flash_fwd_hdim128_bf16_softcap_sm80_cu_cf07d2ef_32734cuda3std3__45__cpo5beginE)
_ZN74_INTERNAL_133b9422_38_flash_fwd_hdim128_bf16_softcap_sm80_cu_cf07d2ef_32734cuda3std3__45__cpo5beginE:
	.zero		1
	.type		_ZN74_INTERNAL_133b9422_38_flash_fwd_hdim128_bf16_softcap_sm80_cu_cf07d2ef_32734cuda3std3__476_GLOBAL__N__133b9422_38_flash_fwd_hdim128_bf16_softcap_sm80_cu_cf07d2ef_32736ignoreE,@object
	.size		_ZN74_INTERNAL_133b9422_38_flash_fwd_hdim128_bf16_softcap_sm80_cu_cf07d2ef_32734cuda3std3__476_GLOBAL__N__133b9422_38_flash_fwd_hdim128_bf16_softcap_sm80_cu_cf07d2ef_32736ignoreE,(_ZN74_INTERNAL_133b9422_38_flash_fwd_hdim128_bf16_softcap_sm80_cu_cf07d2ef_32734cute7productE - _ZN74_INTERNAL_133b9422_38_flash_fwd_hdim128_bf16_softcap_sm80_cu_cf07d2ef_32734cuda3std3__476_GLOBAL__N__133b9422_38_flash_fwd_hdim128_bf16_softcap_sm80_cu_cf07d2ef_32736ignoreE)
_ZN74_INTERNAL_133b9422_38_flash_fwd_hdim128_bf16_softcap_sm80_cu_cf07d2ef_32734cuda3std3__476_GLOBAL__N__133b9422_38_flash_fwd_hdim128_bf16_softcap_sm80_cu_cf07d2ef_32736ignoreE:
	.zero		1
	.type		_ZN74_INTERNAL_133b9422_38_flash_fwd_hdim128_bf16_softcap_sm80_cu_cf07d2ef_32734cute7productE,@object
	.size		_ZN74_INTERNAL_133b9422_38_flash_fwd_hdim128_bf16_softcap_sm80_cu_cf07d2ef_32734cute7productE,(_ZN74_INTERNAL_133b9422_38_flash_fwd_hdim128_bf16_softcap_sm80_cu_cf07d2ef_32734cuda3std3__45__cpo3endE - _ZN74_INTERNAL_133b9422_38_flash_fwd_hdim128_bf16_softcap_sm80_cu_cf07d2ef_32734cute7productE)
_ZN74_INTERNAL_133b9422_38_flash_fwd_hdim128_bf16_softcap_sm80_cu_cf07d2ef_32734cute7productE:
	.zero		1
	.type		_ZN74_INTERNAL_133b9422_38_flash_fwd_hdim128_bf16_softcap_sm80_cu_cf07d2ef_32734cuda3std3__45__cpo3endE,@object
	.size		_ZN74_INTERNAL_133b9422_38_flash_fwd_hdim128_bf16_softcap_sm80_cu_cf07d2ef_32734cuda3std3__45__cpo3endE,(_ZN74_INTERNAL_133b9422_38_flash_fwd_hdim128_bf16_softcap_sm80_cu_cf07d2ef_32734cuda3std3__419piecewise_constructE - _ZN74_INTERNAL_133b9422_38_flash_fwd_hdim128_bf16_softcap_sm80_cu_cf07d2ef_32734cuda3std3__45__cpo3endE)
_ZN74_INTERNAL_133b9422_38_flash_fwd_hdim128_bf16_softcap_sm80_cu_cf07d2ef_32734cuda3std3__45__cpo3endE:
	.zero		1
	.type		_ZN74_INTERNAL_133b9422_38_flash_fwd_hdim128_bf16_softcap_sm80_cu_cf07d2ef_32734cuda3std3__419piecewise_constructE,@object
	.size		_ZN74_INTERNAL_133b9422_38_flash_fwd_hdim128_bf16_softcap_sm80_cu_cf07d2ef_32734cuda3std3__419piecewise_constructE,(_ZN74_INTERNAL_133b9422_38_flash_fwd_hdim128_bf16_softcap_sm80_cu_cf07d2ef_32734cuda3std3__45__cpo4cendE - _ZN74_INTERNAL_133b9422_38_flash_fwd_hdim128_bf16_softcap_sm80_cu_cf07d2ef_32734cuda3std3__419piecewise_constructE)
_ZN74_INTERNAL_133b9422_38_flash_fwd_hdim128_bf16_softcap_sm80_cu_cf07d2ef_32734cuda3std3__419piecewise_constructE:
	.zero		1
	.type		_ZN74_INTERNAL_133b9422_38_flash_fwd_hdim128_bf16_softcap_sm80_cu_cf07d2ef_32734cuda3std3__45__cpo4cendE,@object
	.size		_ZN74_INTERNAL_133b9422_38_flash_fwd_hdim128_bf16_softcap_sm80_cu_cf07d2ef_32734cuda3std3__45__cpo4cendE,(_ZN74_INTERNAL_133b9422_38_flash_fwd_hdim128_bf16_softcap_sm80_cu_cf07d2ef_32734cuda3std6ranges3__45__cpo4swapE - _ZN74_INTERNAL_133b9422_38_flash_fwd_hdim128_bf16_softcap_sm80_cu_cf07d2ef_32734cuda3std3__45__cpo4cendE)
_ZN74_INTERNAL_133b9422_38_flash_fwd_hdim128_bf16_softcap_sm80_cu_cf07d2ef_32734cuda3std3__45__cpo4cendE:
	.zero		1
	.type		_ZN74_INTERNAL_133b9422_38_flash_fwd_hdim128_bf16_softcap_sm80_cu_cf07d2ef_32734cuda3std6ranges3__45__cpo4swapE,@object
	.size		_ZN74_INTERNAL_133b9422_38_flash_fwd_hdim128_bf16_softcap_sm80_cu_cf07d2ef_32734cuda3std6ranges3__45__cpo4swapE,(.L_7 - _ZN74_INTERNAL_133b9422_38_flash_fwd_hdim128_bf16_softcap_sm80_cu_cf07d2ef_32734cuda3std6ranges3__45__cpo4swapE)
_ZN74_INTERNAL_133b9422_38_flash_fwd_hdim128_bf16_softcap_sm80_cu_cf07d2ef_32734cuda3std6ranges3__45__cpo4swapE:
	.zero		1
.L_7:


//--------------------- .nv.constant0._ZN7cutlass13device_kernelIN5flash19enable_sm80_to_sm89INS1_16FlashAttnFwdSm80INS1_25CollectiveMainloopFwdSm80ILi8ELi1ELb1EN4cute5tupleIJNS5_1CILi128EEES8_S8_EEELi128ENS_10bfloat16_tEfNS_4arch4Sm80ELb0ELb0ELb1ELb0ELb0ELb0ELb1ELb0EEENS1_21CollectiveEpilogueFwdIS9_NS6_IJNS7_ILi1EEESF_SF_EEESA_SC_Li256ELb0ELb1ELb0ELb0EEENS1_19SingleTileSchedulerILb0ELb0ELb1ELi128EEEEEEEEEvNT_6ParamsE --------------------------
	.section	.nv.constant0._ZN7cutlass13device_kernelIN5flash19enable_sm80_to_sm89INS1_16FlashAttnFwdSm80INS1_25CollectiveMainloopFwdSm80ILi8ELi1ELb1EN4cute5tupleIJNS5_1CILi128EEES8_S8_EEELi128ENS_10bfloat16_tEfNS_4arch4Sm80ELb0ELb0ELb1ELb0ELb0ELb0ELb1ELb0EEENS1_21CollectiveEpilogueFwdIS9_NS6_IJNS7_ILi1EEESF_SF_EEESA_SC_Li256ELb0ELb1ELb0ELb0EEENS1_19SingleTileSchedulerILb0ELb0ELb1ELi128EEEEEEEEEvNT_6ParamsE,"a",@progbits
	.sectionflags	@""
	.align	4
.nv.constant0._ZN7cutlass13device_kernelIN5flash19enable_sm80_to_sm89INS1_16FlashAttnFwdSm80INS1_25CollectiveMainloopFwdSm80ILi8ELi1ELb1EN4cute5tupleIJNS5_1CILi128EEES8_S8_EEELi128ENS_10bfloat16_tEfNS_4arch4Sm80ELb0ELb0ELb1ELb0ELb0ELb0ELb1ELb0EEENS1_21CollectiveEpilogueFwdIS9_NS6_IJNS7_ILi1EEESF_SF_EEESA_SC_Li256ELb0ELb1ELb0ELb0EEENS1_19SingleTileSchedulerILb0ELb0ELb1ELi128EEEEEEEEEvNT_6ParamsE:
	.zero		1576


//--------------------- .nv.constant0._ZN7cutlass13device_kernelIN5flash19enable_sm80_to_sm89INS1_16FlashAttnFwdSm80INS1_25CollectiveMainloopFwdSm80ILi8ELi1ELb1EN4cute5tupleIJNS5_1CILi128EEES8_S8_EEELi128ENS_10bfloat16_tEfNS_4arch4Sm80ELb0ELb0ELb1ELb1ELb0ELb0ELb1ELb0EEENS1_21CollectiveEpilogueFwdIS9_NS6_IJNS7_ILi1EEESF_SF_EEESA_SC_Li256ELb1ELb1ELb0ELb0EEENS1_19SingleTileSchedulerILb1ELb0ELb1ELi128EEEEEEEEEvNT_6ParamsE --------------------------
	.section	.nv.constant0._ZN7cutlass13device_kernelIN5flash19enable_sm80_to_sm89INS1_16FlashAttnFwdSm80INS1_25CollectiveMainloopFwdSm80ILi8ELi1ELb1EN4cute5tupleIJNS5_1CILi128EEES8_S8_EEELi128ENS_10bfloat16_tEfNS_4arch4Sm80ELb0ELb0ELb1ELb1ELb0ELb0ELb1ELb0EEENS1_21CollectiveEpilogueFwdIS9_NS6_IJNS7_ILi1EEESF_SF_EEESA_SC_Li256ELb1ELb1ELb0ELb0EEENS1_19SingleTileSchedulerILb1ELb0ELb1ELi128EEEEEEEEEvNT_6ParamsE,"a",@progbits
	.sectionflags	@""
	.align	4
.nv.constant0._ZN7cutlass13device_kernelIN5flash19enable_sm80_to_sm89INS1_16FlashAttnFwdSm80INS1_25CollectiveMainloopFwdSm80ILi8ELi1ELb1EN4cute5tupleIJNS5_1CILi128EEES8_S8_EEELi128ENS_10bfloat16_tEfNS_4arch4Sm80ELb0ELb0ELb1ELb1ELb0ELb0ELb1ELb0EEENS1_21CollectiveEpilogueFwdIS9_NS6_IJNS7_ILi1EEESF_SF_EEESA_SC_Li256ELb1ELb1ELb0ELb0EEENS1_19SingleTileSchedulerILb1ELb0ELb1ELi128EEEEEEEEEvNT_6ParamsE:
	.zero		1576


//--------------------- .nv.constant0._ZN7cutlass13device_kernelIN5flash19enable_sm80_to_sm89INS1_16FlashAttnFwdSm80INS1_25CollectiveMainloopFwdSm80ILi8ELi1ELb1EN4cute5tupleIJNS5_1CILi128EEES8_S8_EEELi128ENS_10bfloat16_tEfNS_4arch4Sm80ELb0ELb0ELb1ELb1ELb0ELb1ELb1ELb0EEENS1_21CollectiveEpilogueFwdIS9_NS6_IJNS7_ILi1EEESF_SF_EEESA_SC_Li256ELb1ELb1ELb0ELb0EEENS1_19SingleTileSchedulerILb1ELb0ELb1ELi128EEEEEEEEEvNT_6ParamsE --------------------------
	.section	.nv.constant0._ZN7cutlass13device_kernelIN5flash19enable_sm80_to_sm89INS1_16FlashAttnFwdSm80INS1_25CollectiveMainloopFwdSm80ILi8ELi1ELb1EN4cute5tupleIJNS5_1CILi128EEES8_S8_EEELi128ENS_10bfloat16_tEfNS_4arch4Sm80ELb0ELb0ELb1ELb1ELb0ELb1ELb1ELb0EEENS1_21CollectiveEpilogueFwdIS9_NS6_IJNS7_ILi1EEESF_SF_EEESA_SC_Li256ELb1ELb1ELb0ELb0EEENS1_19SingleTileSchedulerILb1ELb0ELb1ELi128EEEEEEEEEvNT_6ParamsE,"a",@progbits
	.sectionflags	@""
	.align	4
.nv.constant0._ZN7cutlass13device_kernelIN5flash19enable_sm80_to_sm89INS1_16FlashAttnFwdSm80INS1_25CollectiveMainloopFwdSm80ILi8ELi1ELb1EN4cute5tupleIJNS5_1CILi128EEES8_S8_EEELi128ENS_10bfloat16_tEfNS_4arch4Sm80ELb0ELb0ELb1ELb1ELb0ELb1ELb1ELb0EEENS1_21CollectiveEpilogueFwdIS9_NS6_IJNS7_ILi1EEESF_SF_EEESA_SC_Li256ELb1ELb1ELb0ELb0EEENS1_19SingleTileSchedulerILb1ELb0ELb1ELi128EEEEEEEEEvNT_6ParamsE:
	.zero		1576


//--------------------- .nv.constant0._ZN7cutlass13device_kernelIN5flash19enable_sm80_to_sm89INS1_16FlashAttnFwdSm80INS1_25CollectiveMainloopFwdSm80ILi8ELi1ELb1EN4cute5tupleIJNS5_1CILi128EEENS7_ILi96EEES8_EEELi128ENS_10bfloat16_tEfNS_4arch4Sm80ELb0ELb1ELb1ELb0ELb0ELb0ELb1ELb0EEENS1_21CollectiveEpilogueFwdINS6_IJS8_S8_S9_EEENS6_IJNS7_ILi1EEESH_SH_EEESB_SD_Li256ELb0ELb1ELb0ELb0EEENS1_19SingleTileSchedulerILb0ELb0ELb1ELi128EEEEEEEEEvNT_6ParamsE --------------------------
	.section	.nv.constant0._ZN7cutlass13device_kernelIN5flash19enable_sm80_to_sm89INS1_16FlashAttnFwdSm80INS1_25CollectiveMainloopFwdSm80ILi8ELi1ELb1EN4cute5tupleIJNS5_1CILi128EEENS7_ILi96EEES8_EEELi128ENS_10bfloat16_tEfNS_4arch4Sm80ELb0ELb1ELb1ELb0ELb0ELb0ELb1ELb0EEENS1_21CollectiveEpilogueFwdINS6_IJS8_S8_S9_EEENS6_IJNS7_ILi1EEESH_SH_EEESB_SD_Li256ELb0ELb1ELb0ELb0EEENS1_19SingleTileSchedulerILb0ELb0ELb1ELi128EEEEEEEEEvNT_6ParamsE,"a",@progbits
	.sectionflags	@""
	.align	4
.nv.constant0._ZN7cutlass13device_kernelIN5flash19enable_sm80_to_sm89INS1_16FlashAttnFwdSm80INS1_25CollectiveMainloopFwdSm80ILi8ELi1ELb1EN4cute5tupleIJNS5_1CILi128EEENS7_ILi96EEES8_EEELi128ENS_10bfloat16_tEfNS_4arch4Sm80ELb0ELb1ELb1ELb0ELb0ELb0ELb1ELb0EEENS1_21CollectiveEpilogueFwdINS6_IJS8_S8_S9_EEENS6_IJNS7_ILi1EEESH_SH_EEESB_SD_Li256ELb0ELb1ELb0ELb0EEENS1_19SingleTileSchedulerILb0ELb0ELb1ELi128EEEEEEEEEvNT_6ParamsE:
	.zero		1576


//--------------------- .nv.constant0._ZN7cutlass13device_kernelIN5flash19enable_sm80_to_sm89INS1_16FlashAttnFwdSm80INS1_25CollectiveMainloopFwdSm80ILi8ELi1ELb1EN4cute5tupleIJNS5_1CILi128EEENS7_ILi96EEES8_EEELi128ENS_10bfloat16_tEfNS_4arch4Sm80ELb0ELb1ELb1ELb1ELb0ELb0ELb1ELb0EEENS1_21CollectiveEpilogueFwdINS6_IJS8_S8_S9_EEENS6_IJNS7_ILi1EEESH_SH_EEESB_SD_Li256ELb1ELb1ELb0ELb0EEENS1_19SingleTileSchedulerILb1ELb0ELb1ELi128EEEEEEEEEvNT_6ParamsE --------------------------
	.section	.nv.constant0._ZN7cutlass13device_kernelIN5flash19enable_sm80_to_sm89INS1_16FlashAttnFwdSm80INS1_25CollectiveMainloopFwdSm80ILi8ELi1ELb1EN4cute5tupleIJNS5_1CILi128EEENS7_ILi96EEES8_EEELi128ENS_10bfloat16_tEfNS_4arch4Sm80ELb0ELb1ELb1ELb1ELb0ELb0ELb1ELb0EEENS1_21CollectiveEpilogueFwdINS6_IJS8_S8_S9_EEENS6_IJNS7_ILi1EEESH_SH_EEESB_SD_Li256ELb1ELb1ELb0ELb0EEENS1_19SingleTileSchedulerILb1ELb0ELb1ELi128EEEEEEEEEvNT_6ParamsE,"a",@progbits
	.sectionflags	@""
	.align	4
.nv.constant0._ZN7cutlass13device_kernelIN5flash19enable_sm80_to_sm89INS1_16FlashAttnFwdSm80INS1_25CollectiveMainloopFwdSm80ILi8ELi1ELb1EN4cute5tupleIJNS5_1CILi128EEENS7_ILi96EEES8_EEELi128ENS_10bfloat16_tEfNS_4arch4Sm80ELb0ELb1ELb1ELb1ELb0ELb0ELb1ELb0EEENS1_21CollectiveEpilogueFwdINS6_IJS8_S8_S9_EEENS6_IJNS7_ILi1EEESH_SH_EEESB_SD_Li256ELb1ELb1ELb0ELb0EEENS1_19SingleTileSchedulerILb1ELb0ELb1ELi128EEEEEEEEEvNT_6ParamsE:
	.zero		1576


//--------------------- .nv.constant0._ZN7cutlass13device_kernelIN5flash19enable_sm80_to_sm89INS1_16FlashAttnFwdSm80INS1_25CollectiveMainloopFwdSm80ILi8ELi1ELb1EN4cute5tupleIJNS5_1CILi128EEENS7_ILi96EEES8_EEELi128ENS_10bfloat16_tEfNS_4arch4Sm80ELb0ELb1ELb1ELb1ELb0ELb1ELb1ELb0EEENS1_21CollectiveEpilogueFwdINS6_IJS8_S8_S9_EEENS6_IJNS7_ILi1EEESH_SH_EEESB_SD_Li256ELb1ELb1ELb0ELb0EEENS1_19SingleTileSchedulerILb1ELb0ELb1ELi128EEEEEEEEEvNT_6ParamsE --------------------------
	.section	.nv.constant0._ZN7cutlass13device_kernelIN5flash19enable_sm80_to_sm89INS1_16FlashAttnFwdSm80INS1_25CollectiveMainloopFwdSm80ILi8ELi1ELb1EN4cute5tupleIJNS5_1CILi128EEENS7_ILi96EEES8_EEELi128ENS_10bfloat16_tEfNS_4arch4Sm80ELb0ELb1ELb1ELb1ELb0ELb1ELb1ELb0EEENS1_21CollectiveEpilogueFwdINS6_IJS8_S8_S9_EEENS6_IJNS7_ILi1EEESH_SH_EEESB_SD_Li256ELb1ELb1ELb0ELb0EEENS1_19SingleTileSchedulerILb1ELb0ELb1ELi128EEEEEEEEEvNT_6ParamsE,"a",@progbits
	.sectionflags	@""
	.align	4
.nv.constant0._ZN7cutlass13device_kernelIN5flash19enable_sm80_to_sm89INS1_16FlashAttnFwdSm80INS1_25CollectiveMainloopFwdSm80ILi8ELi1ELb1EN4cute5tupleIJNS5_1CILi128EEENS7_ILi96EEES8_EEELi128ENS_10bfloat16_tEfNS_4arch4Sm80ELb0ELb1ELb1ELb1ELb0ELb1ELb1ELb0EEENS1_21CollectiveEpilogueFwdINS6_IJS8_S8_S9_EEENS6_IJNS7_ILi1EEESH_SH_EEESB_SD_Li256ELb1ELb1ELb0ELb0EEENS1_19SingleTileSchedulerILb1ELb0ELb1ELi128EEEEEEEEEvNT_6ParamsE:
	.zero		1576


//--------------------- .nv.constant0._ZN7cutlass13device_kernelIN5flash19enable_sm80_to_sm89INS1_16FlashAttnFwdSm80INS1_25CollectiveMainloopFwdSm80ILi8ELi1ELb1EN4cute5tupleIJNS5_1CILi128EEES8_S8_EEELi128ENS_10bfloat16_tEfNS_4arch4Sm80ELb1ELb0ELb1ELb0ELb0ELb0ELb1ELb0EEENS1_21CollectiveEpilogueFwdIS9_NS6_IJNS7_ILi1EEESF_SF_EEESA_SC_Li256ELb0ELb1ELb0ELb0EEENS1_30DynamicPersistentTileSchedulerILi256ELi256ELb0ELb1ELb0EEEEEEEEEvNT_6ParamsE --------------------------
	.section	.nv.constant0._ZN7cutlass13device_kernelIN5flash19enable_sm80_to_sm89INS1_16FlashAttnFwdSm80INS1_25CollectiveMainloopFwdSm80ILi8ELi1ELb1EN4cute5tupleIJNS5_1CILi128EEES8_S8_EEELi128ENS_10bfloat16_tEfNS_4arch4Sm80ELb1ELb0ELb1ELb0ELb0ELb0ELb1ELb0EEENS1_21CollectiveEpilogueFwdIS9_NS6_IJNS7_ILi1EEESF_SF_EEESA_SC_Li256ELb0ELb1ELb0ELb0EEENS1_30DynamicPersistentTileSchedulerILi256ELi256ELb0ELb1ELb0EEEEEEEEEvNT_6ParamsE,"a",@progbits
	.sectionflags	@""
	.align	4
.nv.constant0._ZN7cutlass13device_kernelIN5flash19enable_sm80_to_sm89INS1_16FlashAttnFwdSm80INS1_25CollectiveMainloopFwdSm80ILi8ELi1ELb1EN4cute5tupleIJNS5_1CILi128EEES8_S8_EEELi128ENS_10bfloat16_tEfNS_4arch4Sm80ELb1ELb0ELb1ELb0ELb0ELb0ELb1ELb0EEENS1_21CollectiveEpilogueFwdIS9_NS6_IJNS7_ILi1EEESF_SF_EEESA_SC_Li256ELb0ELb1ELb0ELb0EEENS1_30DynamicPersistentTileSchedulerILi256ELi256ELb0ELb1ELb0EEEEEEEEEvNT_6ParamsE:
	.zero		1592


//--------------------- .nv.constant0._ZN7cutlass13device_kernelIN5flash19enable_sm80_to_sm89INS1_16FlashAttnFwdSm80INS1_25CollectiveMainloopFwdSm80ILi8ELi1ELb1EN4cute5tupleIJNS5_1CILi128EEES8_S8_EEELi128ENS_10bfloat16_tEfNS_4arch4Sm80ELb1ELb0ELb1ELb1ELb0ELb0ELb1ELb0EEENS1_21CollectiveEpilogueFwdIS9_NS6_IJNS7_ILi1EEESF_SF_EEESA_SC_Li256ELb1ELb1ELb0ELb0EEENS1_19SingleTileSchedulerILb1ELb0ELb1ELi128EEEEEEEEEvNT_6ParamsE --------------------------
	.section	.nv.constant0._ZN7cutlass13device_kernelIN5flash19enable_sm80_to_sm89INS1_16FlashAttnFwdSm80INS1_25CollectiveMainloopFwdSm80ILi8ELi1ELb1EN4cute5tupleIJNS5_1CILi128EEES8_S8_EEELi128ENS_10bfloat16_tEfNS_4arch4Sm80ELb1ELb0ELb1ELb1ELb0ELb0ELb1ELb0EEENS1_21CollectiveEpilogueFwdIS9_NS6_IJNS7_ILi1EEESF_SF_EEESA_SC_Li256ELb1ELb1ELb0ELb0EEENS1_19SingleTileSchedulerILb1ELb0ELb1ELi128EEEEEEEEEvNT_6ParamsE,"a",@progbits
	.sectionflags	@""
	.align	4
.nv.constant0._ZN7cutlass13device_kernelIN5flash19enable_sm80_to_sm89INS1_16FlashAttnFwdSm80INS1_25CollectiveMainloopFwdSm80ILi8ELi1ELb1EN4cute5tupleIJNS5_1CILi128EEES8_S8_EEELi128ENS_10bfloat16_tEfNS_4arch4Sm80ELb1ELb0ELb1ELb1ELb0ELb0ELb1ELb0EEENS1_21CollectiveEpilogueFwdIS9_NS6_IJNS7_ILi1EEESF_SF_EEESA_SC_Li256ELb1ELb1ELb0ELb0EEENS1_19SingleTileSchedulerILb1ELb0ELb1ELi128EEEEEEEEEvNT_6ParamsE:
	.zero		1576


//--------------------- .nv.constant0._ZN7cutlass13device_kernelIN5flash19enable_sm80_to_sm89INS1_16FlashAttnFwdSm80INS1_25CollectiveMainloopFwdSm80ILi8ELi1ELb1EN4cute5tupleIJNS5_1CILi128EEES8_S8_EEELi128ENS_10bfloat16_tEfNS_4arch4Sm80ELb1ELb0ELb1ELb1ELb0ELb1ELb1ELb0EEENS1_21CollectiveEpilogueFwdIS9_NS6_IJNS7_ILi1EEESF_SF_EEESA_SC_Li256ELb1ELb1ELb0ELb0EEENS1_19SingleTileSchedulerILb1ELb0ELb1ELi128EEEEEEEEEvNT_6ParamsE --------------------------
	.section	.nv.constant0._ZN7cutlass13device_kernelIN5flash19enable_sm80_to_sm89INS1_16FlashAttnFwdSm80INS1_25CollectiveMainloopFwdSm80ILi8ELi1ELb1EN4cute5tupleIJNS5_1CILi128EEES8_S8_EEELi128ENS_10bfloat16_tEfNS_4arch4Sm80ELb1ELb0ELb1ELb1ELb0ELb1ELb1ELb0EEENS1_21CollectiveEpilogueFwdIS9_NS6_IJNS7_ILi1EEESF_SF_EEESA_SC_Li256ELb1ELb1ELb0ELb0EEENS1_19SingleTileSchedulerILb1ELb0ELb1ELi128EEEEEEEEEvNT_6ParamsE,"a",@progbits
	.sectionflags	@""
	.align	4
.nv.constant0._ZN7cutlass13device_kernelIN5flash19enable_sm80_to_sm89INS1_16FlashAttnFwdSm80INS1_25CollectiveMainloopFwdSm80ILi8ELi1ELb1EN4cute5tupleIJNS5_1CILi128EEES8_S8_EEELi128ENS_10bfloat16_tEfNS_4arch4Sm80ELb1ELb0ELb1ELb1ELb0ELb1ELb1ELb0EEENS1_21CollectiveEpilogueFwdIS9_NS6_IJNS7_ILi1EEESF_SF_EEESA_SC_Li256ELb1ELb1ELb0ELb0EEENS1_19SingleTileSchedulerILb1ELb0ELb1ELi128EEEEEEEEEvNT_6ParamsE:
	.zero		1576


//--------------------- .nv.constant0._ZN7cutlass13device_kernelIN5flash19enable_sm80_to_sm89INS1_16FlashAttnFwdSm80INS1_25CollectiveMainloopFwdSm80ILi4ELi1ELb0EN4cute5tupleIJNS5_1CILi128EEENS7_ILi64EEES8_EEELi128ENS_10bfloat16_tEfNS_4arch4Sm80ELb0ELb0ELb1ELb0ELb0ELb0ELb1ELb0EEENS1_21CollectiveEpilogueFwdINS6_IJS8_S8_S9_EEENS6_IJNS7_ILi1EEESH_SH_EEESB_SD_Li128ELb0ELb1ELb0ELb0EEENS1_19SingleTileSchedulerILb0ELb0ELb1ELi128EEEEEEEEEvNT_6ParamsE --------------------------
	.section	.nv.constant0._ZN7cutlass13device_kernelIN5flash19enable_sm80_to_sm89INS1_16FlashAttnFwdSm80INS1_25CollectiveMainloopFwdSm80ILi4ELi1ELb0EN4cute5tupleIJNS5_1CILi128EEENS7_ILi64EEES8_EEELi128ENS_10bfloat16_tEfNS_4arch4Sm80ELb0ELb0ELb1ELb0ELb0ELb0ELb1ELb0EEENS1_21CollectiveEpilogueFwdINS6_IJS8_S8_S9_EEENS6_IJNS7_ILi1EEESH_SH_EEESB_SD_Li128ELb0ELb1ELb0ELb0EEENS1_19SingleTileSchedulerILb0ELb0ELb1ELi128EEEEEEEEEvNT_6ParamsE,"a",@progbits
	.sectionflags	@""
	.align	4
.nv.constant0._ZN7cutlass13device_kernelIN5flash19enable_sm80_to_sm89INS1_16FlashAttnFwdSm80INS1_25CollectiveMainloopFwdSm80ILi4ELi1ELb0EN4cute5tupleIJNS5_1CILi128EEENS7_ILi64EEES8_EEELi128ENS_10bfloat16_tEfNS_4arch4Sm80ELb0ELb0ELb1ELb0ELb0ELb0ELb1ELb0EEENS1_21CollectiveEpilogueFwdINS6_IJS8_S8_S9_EEENS6_IJNS7_ILi1EEESH_SH_EEESB_SD_Li128ELb0ELb1ELb0ELb0EEENS1_19SingleTileSchedulerILb0ELb0ELb1ELi128EEEEEEEEEvNT_6ParamsE:
	.zero		1576


//--------------------- .nv.constant0._ZN7cutlass13device_kernelIN5flash19enable_sm80_to_sm89INS1_16FlashAttnFwdSm80INS1_25CollectiveMainloopFwdSm80ILi4ELi1ELb0EN4cute5tupleIJNS5_1CILi128EEENS7_ILi64EEES8_EEELi128ENS_10bfloat16_tEfNS_4arch4Sm80ELb0ELb0ELb1ELb1ELb0ELb0ELb1ELb0EEENS1_21CollectiveEpilogueFwdINS6_IJS8_S8_S9_EEENS6_IJNS7_ILi1EEESH_SH_EEESB_SD_Li128ELb1ELb1ELb0ELb0EEENS1_19SingleTileSchedulerILb1ELb0ELb1ELi128EEEEEEEEEvNT_6ParamsE --------------------------
	.section	.nv.constant0._ZN7cutlass13device_kernelIN5flash19enable_sm80_to_sm89INS1_16FlashAttnFwdSm80INS1_25CollectiveMainloopFwdSm80ILi4ELi1ELb0EN4cute5tupleIJNS5_1CILi128EEENS7_ILi64EEES8_EEELi128ENS_10bfloat16_tEfNS_4arch4Sm80ELb0ELb0ELb1ELb1ELb0ELb0ELb1ELb0EEENS1_21CollectiveEpilogueFwdINS6_IJS8_S8_S9_EEENS6_IJNS7_ILi1EEESH_SH_EEESB_SD_Li128ELb1ELb1ELb0ELb0EEENS1_19SingleTileSchedulerILb1ELb0ELb1ELi128EEEEEEEEEvNT_6ParamsE,"a",@progbits
	.sectionflags	@""
	.align	4
.nv.constant0._ZN7cutlass13device_kernelIN5flash19enable_sm80_to_sm89INS1_16FlashAttnFwdSm80INS1_25CollectiveMainloopFwdSm80ILi4ELi1ELb0EN4cute5tupleIJNS5_1CILi128EEENS7_ILi64EEES8_EEELi128ENS_10bfloat16_tEfNS_4arch4Sm80ELb0ELb0ELb1ELb1ELb0ELb0ELb1ELb0EEENS1_21CollectiveEpilogueFwdINS6_IJS8_S8_S9_EEENS6_IJNS7_ILi1EEESH_SH_EEESB_SD_Li128ELb1ELb1ELb0ELb0EEENS1_19SingleTileSchedulerILb1ELb0ELb1ELi128EEEEEEEEEvNT_6ParamsE:
	.zero		1576


//--------------------- .nv.constant0._ZN7cutlass13device_kernelIN5flash19enable_sm80_to_sm89INS1_16FlashAttnFwdSm80INS1_25CollectiveMainloopFwdSm80ILi4ELi1ELb0EN4cute5tupleIJNS5_1CILi128EEENS7_ILi64EEES8_EEELi128ENS_10bfloat16_tEfNS_4arch4Sm80ELb0ELb0ELb1ELb1ELb0ELb1ELb1ELb0EEENS1_21CollectiveEpilogueFwdINS6_IJS8_S8_S9_EEENS6_IJNS7_ILi1EEESH_SH_EEESB_SD_Li128ELb1ELb1ELb0ELb0EEENS1_19SingleTileSchedulerILb1ELb0ELb1ELi128EEEEEEEEEvNT_6ParamsE --------------------------
	.section	.nv.constant0._ZN7cutlass13device_kernelIN5flash19enable_sm80_to_sm89INS1_16FlashAttnFwdSm80INS1_25CollectiveMainloopFwdSm80ILi4ELi1ELb0EN4cute5tupleIJNS5_1CILi128EEENS7_ILi64EEES8_EEELi128ENS_10bfloat16_tEfNS_4arch4Sm80ELb0ELb0ELb1ELb1ELb0ELb1ELb1ELb0EEENS1_21CollectiveEpilogueFwdINS6_IJS8_S8_S9_EEENS6_IJNS7_ILi1EEESH_SH_EEESB_SD_Li128ELb1ELb1ELb0ELb0EEENS1_19SingleTileSchedulerILb1ELb0ELb1ELi128EEEEEEEEEvNT_6ParamsE,"a",@progbits
	.sectionflags	@""
	.align	4
.nv.constant0._ZN7cutlass13device_kernelIN5flash19enable_sm80_to_sm89INS1_16FlashAttnFwdSm80INS1_25CollectiveMainloopFwdSm80ILi4ELi1ELb0EN4cute5tupleIJNS5_1CILi128EEENS7_ILi64EEES8_EEELi128ENS_10bfloat16_tEfNS_4arch4Sm80ELb0ELb0ELb1ELb1ELb0ELb1ELb1ELb0EEENS1_21CollectiveEpilogueFwdINS6_IJS8_S8_S9_EEENS6_IJNS7_ILi1EEESH_SH_EEESB_SD_Li128ELb1ELb1ELb0ELb0EEENS1_19SingleTileSchedulerILb1ELb0ELb1ELi128EEEEEEEEEvNT_6ParamsE:
	.zero		1576


//--------------------- .nv.constant0._ZN7cutlass13device_kernelIN5flash19enable_sm80_to_sm89INS1_16FlashAttnFwdSm80INS1_25CollectiveMainloopFwdSm80ILi4ELi1ELb0EN4cute5tupleIJNS5_1CILi128EEENS7_ILi48EEES8_EEELi128ENS_10bfloat16_tEfNS_4arch4Sm80ELb0ELb1ELb1ELb0ELb0ELb0ELb1ELb0EEENS1_21CollectiveEpilogueFwdINS6_IJS8_S8_S9_EEENS6_IJNS7_ILi1EEESH_SH_EEESB_SD_Li128ELb0ELb1ELb0ELb0EEENS1_19SingleTileSchedulerILb0ELb0ELb1ELi128EEEEEEEEEvNT_6ParamsE --------------------------
	.section	.nv.constant0._ZN7cutlass13device_kernelIN5flash19enable_sm80_to_sm89INS1_16FlashAttnFwdSm80INS1_25CollectiveMainloopFwdSm80ILi4ELi1ELb0EN4cute5tupleIJNS5_1CILi128EEENS7_ILi48EEES8_EEELi128ENS_10bfloat16_tEfNS_4arch4Sm80ELb0ELb1ELb1ELb0ELb0ELb0ELb1ELb0EEENS1_21CollectiveEpilogueFwdINS6_IJS8_S8_S9_EEENS6_IJNS7_ILi1EEESH_SH_EEESB_SD_Li128ELb0ELb1ELb0ELb0EEENS1_19SingleTileSchedulerILb0ELb0ELb1ELi128EEEEEEEEEvNT_6ParamsE,"a",@progbits
	.sectionflags	@""
	.align	4
.nv.constant0._ZN7cutlass13device_kernelIN5flash19enable_sm80_to_sm89INS1_16FlashAttnFwdSm80INS1_25CollectiveMainloopFwdSm80ILi4ELi1ELb0EN4cute5tupleIJNS5_1CILi128EEENS7_ILi48EEES8_EEELi128ENS_10bfloat16_tEfNS_4arch4Sm80ELb0ELb1ELb1ELb0ELb0ELb0ELb1ELb0EEENS1_21CollectiveEpilogueFwdINS6_IJS8_S8_S9_EEENS6_IJNS7_ILi1EEESH_SH_EEESB_SD_Li128ELb0ELb1ELb0ELb0EEENS1_19SingleTileSchedulerILb0ELb0ELb1ELi128EEEEEEEEEvNT_6ParamsE:
	.zero		1576


//--------------------- .nv.constant0._ZN7cutlass13device_kernelIN5flash19enable_sm80_to_sm89INS1_16FlashAttnFwdSm80INS1_25CollectiveMainloopFwdSm80ILi4ELi1ELb0EN4cute5tupleIJNS5_1CILi128EEENS7_ILi48EEES8_EEELi128ENS_10bfloat16_tEfNS_4arch4Sm80ELb0ELb1ELb1ELb1ELb0ELb0ELb1ELb0EEENS1_21CollectiveEpilogueFwdINS6_IJS8_S8_S9_EEENS6_IJNS7_ILi1EEESH_SH_EEESB_SD_Li128ELb1ELb1ELb0ELb0EEENS1_19SingleTileSchedulerILb1ELb0ELb1ELi128EEEEEEEEEvNT_6ParamsE --------------------------
	.section	.nv.constant0._ZN7cutlass13device_kernelIN5flash19enable_sm80_to_sm89INS1_16FlashAttnFwdSm80INS1_25CollectiveMainloopFwdSm80ILi4ELi1ELb0EN4cute5tupleIJNS5_1CILi128EEENS7_ILi48EEES8_EEELi128ENS_10bfloat16_tEfNS_4arch4Sm80ELb0ELb1ELb1ELb1ELb0ELb0ELb1ELb0EEENS1_21CollectiveEpilogueFwdINS6_IJS8_S8_S9_EEENS6_IJNS7_ILi1EEESH_SH_EEESB_SD_Li128ELb1ELb1ELb0ELb0EEENS1_19SingleTileSchedulerILb1ELb0ELb1ELi128EEEEEEEEEvNT_6ParamsE,"a",@progbits
	.sectionflags	@""
	.align	4
.nv.constant0._ZN7cutlass13device_kernelIN5flash19enable_sm80_to_sm89INS1_16FlashAttnFwdSm80INS1_25CollectiveMainloopFwdSm80ILi4ELi1ELb0EN4cute5tupleIJNS5_1CILi128EEENS7_ILi48EEES8_EEELi128ENS_10bfloat16_tEfNS_4arch4Sm80ELb0ELb1ELb1ELb1ELb0ELb0ELb1ELb0EEENS1_21CollectiveEpilogueFwdINS6_IJS8_S8_S9_EEENS6_IJNS7_ILi1EEESH_SH_EEESB_SD_Li128ELb1ELb1ELb0ELb0EEENS1_19SingleTileSchedulerILb1ELb0ELb1ELi128EEEEEEEEEvNT_6ParamsE:
	.zero		1576


//--------------------- .nv.constant0._ZN7cutlass13device_kernelIN5flash19enable_sm80_to_sm89INS1_16FlashAttnFwdSm80INS1_25CollectiveMainloopFwdSm80ILi4ELi1ELb0EN4cute5tupleIJNS5_1CILi128EEENS7_ILi48EEES8_EEELi128ENS_10bfloat16_tEfNS_4arch4Sm80ELb0ELb1ELb1ELb1ELb0ELb1ELb1ELb0EEENS1_21CollectiveEpilogueFwdINS6_IJS8_S8_S9_EEENS6_IJNS7_ILi1EEESH_SH_EEESB_SD_Li128ELb1ELb1ELb0ELb0EEENS1_19SingleTileSchedulerILb1ELb0ELb1ELi128EEEEEEEEEvNT_6ParamsE --------------------------
	.section	.nv.constant0._ZN7cutlass13device_kernelIN5flash19enable_sm80_to_sm89INS1_16FlashAttnFwdSm80INS1_25CollectiveMainloopFwdSm80ILi4ELi1ELb0EN4cute5tupleIJNS5_1CILi128EEENS7_ILi48EEES8_EEELi128ENS_10bfloat16_tEfNS_4arch4Sm80ELb0ELb1ELb1ELb1ELb0ELb1ELb1ELb0EEENS1_21CollectiveEpilogueFwdINS6_IJS8_S8_S9_EEENS6_IJNS7_ILi1EEESH_SH_EEESB_SD_Li128ELb1ELb1ELb0ELb0EEENS1_19SingleTileSchedulerILb1ELb0ELb1ELi128EEEEEEEEEvNT_6ParamsE,"a",@progbits
	.sectionflags	@""
	.align	4
.nv.constant0._ZN7cutlass13device_kernelIN5flash19enable_sm80_to_sm89INS1_16FlashAttnFwdSm80INS1_25CollectiveMainloopFwdSm80ILi4ELi1ELb0EN4cute5tupleIJNS5_1CILi128EEENS7_ILi48EEES8_EEELi128ENS_10bfloat16_tEfNS_4arch4Sm80ELb0ELb1ELb1ELb1ELb0ELb1ELb1ELb0EEENS1_21CollectiveEpilogueFwdINS6_IJS8_S8_S9_EEENS6_IJNS7_ILi1EEESH_SH_EEESB_SD_Li128ELb1ELb1ELb0ELb0EEENS1_19SingleTileSchedulerILb1ELb0ELb1ELi128EEEEEEEEEvNT_6ParamsE:
	.zero		1576


//--------------------- .nv.constant0._ZN7cutlass13device_kernelIN5flash19enable_sm80_to_sm89INS1_16FlashAttnFwdSm80INS1_25CollectiveMainloopFwdSm80ILi4ELi1ELb0EN4cute5tupleIJNS5_1CILi128EEENS7_ILi64EEES8_EEELi128ENS_10bfloat16_tEfNS_4arch4Sm80ELb1ELb0ELb1ELb0ELb0ELb0ELb1ELb0EEENS1_21CollectiveEpilogueFwdINS6_IJS8_S8_S9_EEENS6_IJNS7_ILi1EEESH_SH_EEESB_SD_Li128ELb0ELb1ELb0ELb0EEENS1_30DynamicPersistentTileSchedulerILi128ELi128ELb0ELb1ELb0EEEEEEEEEvNT_6ParamsE --------------------------
	.section	.nv.constant0._ZN7cutlass13device_kernelIN5flash19enable_sm80_to_sm89INS1_16FlashAttnFwdSm80INS1_25CollectiveMainloopFwdSm80ILi4ELi1ELb0EN4cute5tupleIJNS5_1CILi128EEENS7_ILi64EEES8_EEELi128ENS_10bfloat16_tEfNS_4arch4Sm80ELb1ELb0ELb1ELb0ELb0ELb0ELb1ELb0EEENS1_21CollectiveEpilogueFwdINS6_IJS8_S8_S9_EEENS6_IJNS7_ILi1EEESH_SH_EEESB_SD_Li128ELb0ELb1ELb0ELb0EEENS1_30DynamicPersistentTileSchedulerILi128ELi128ELb0ELb1ELb0EEEEEEEEEvNT_6ParamsE,"a",@progbits
	.sectionflags	@""
	.align	4
.nv.constant0._ZN7cutlass13device_kernelIN5flash19enable_sm80_to_sm89INS1_16FlashAttnFwdSm80INS1_25CollectiveMainloopFwdSm80ILi4ELi1ELb0EN4cute5tupleIJNS5_1CILi128EEENS7_ILi64EEES8_EEELi128ENS_10bfloat16_tEfNS_4arch4Sm80ELb1ELb0ELb1ELb0ELb0ELb0ELb1ELb0EEENS1_21CollectiveEpilogueFwdINS6_IJS8_S8_S9_EEENS6_IJNS7_ILi1EEESH_SH_EEESB_SD_Li128ELb0ELb1ELb0ELb0EEENS1_30DynamicPersistentTileSchedulerILi128ELi128ELb0ELb1ELb0EEEEEEEEEvNT_6ParamsE:
	.zero		1592


//--------------------- .nv.constant0._ZN7cutlass13device_kernelIN5flash19enable_sm80_to_sm89INS1_16FlashAttnFwdSm80INS1_25CollectiveMainloopFwdSm80ILi4ELi1ELb0EN4cute5tupleIJNS5_1CILi128EEENS7_ILi64EEES8_EEELi128ENS_10bfloat16_tEfNS_4arch4Sm80ELb1ELb0ELb1ELb1ELb0ELb0ELb1ELb0EEENS1_21CollectiveEpilogueFwdINS6_IJS8_S8_S9_EEENS6_IJNS7_ILi1EEESH_SH_EEESB_SD_Li128ELb1ELb1ELb0ELb0EEENS1_19SingleTileSchedulerILb1ELb0ELb1ELi128EEEEEEEEEvNT_6ParamsE --------------------------
	.section	.nv.constant0._ZN7cutlass13device_kernelIN5flash19enable_sm80_to_sm89INS1_16FlashAttnFwdSm80INS1_25CollectiveMainloopFwdSm80ILi4ELi1ELb0EN4cute5tupleIJNS5_1CILi128EEENS7_ILi64EEES8_EEELi128ENS_10bfloat16_tEfNS_4arch4Sm80ELb1ELb0ELb1ELb1ELb0ELb0ELb1ELb0EEENS1_21CollectiveEpilogueFwdINS6_IJS8_S8_S9_EEENS6_IJNS7_ILi1EEESH_SH_EEESB_SD_Li128ELb1ELb1ELb0ELb0EEENS1_19SingleTileSchedulerILb1ELb0ELb1ELi128EEEEEEEEEvNT_6ParamsE,"a",@progbits
	.sectionflags	@""
	.align	4
.nv.constant0._ZN7cutlass13device_kernelIN5flash19enable_sm80_to_sm89INS1_16FlashAttnFwdSm80INS1_25CollectiveMainloopFwdSm80ILi4ELi1ELb0EN4cute5tupleIJNS5_1CILi128EEENS7_ILi64EEES8_EEELi128ENS_10bfloat16_tEfNS_4arch4Sm80ELb1ELb0ELb1ELb1ELb0ELb0ELb1ELb0EEENS1_21CollectiveEpilogueFwdINS6_IJS8_S8_S9_EEENS6_IJNS7_ILi1EEESH_SH_EEESB_SD_Li128ELb1ELb1ELb0ELb0EEENS1_19SingleTileSchedulerILb1ELb0ELb1ELi128EEEEEEEEEvNT_6ParamsE:
	.zero		1576


//--------------------- .nv.constant0._ZN7cutlass13device_kernelIN5flash19enable_sm80_to_sm89INS1_16FlashAttnFwdSm80INS1_25CollectiveMainloopFwdSm80ILi4ELi1ELb0EN4cute5tupleIJNS5_1CILi128EEENS7_ILi64EEES8_EEELi128ENS_10bfloat16_tEfNS_4arch4Sm80ELb1ELb0ELb1ELb1ELb0ELb1ELb1ELb0EEENS1_21CollectiveEpilogueFwdINS6_IJS8_S8_S9_EEENS6_IJNS7_ILi1EEESH_SH_EEESB_SD_Li128ELb1ELb1ELb0ELb0EEENS1_19SingleTileSchedulerILb1ELb0ELb1ELi128EEEEEEEEEvNT_6ParamsE --------------------------
	.section	.nv.constant0._ZN7cutlass13device_kernelIN5flash19enable_sm80_to_sm89INS1_16FlashAttnFwdSm80INS1_25CollectiveMainloopFwdSm80ILi4ELi1ELb0EN4cute5tupleIJNS5_1CILi128EEENS7_ILi64EEES8_EEELi128ENS_10bfloat16_tEfNS_4arch4Sm80ELb1ELb0ELb1ELb1ELb0ELb1ELb1ELb0EEENS1_21CollectiveEpilogueFwdINS6_IJS8_S8_S9_EEENS6_IJNS7_ILi1EEESH_SH_EEESB_SD_Li128ELb1ELb1ELb0ELb0EEENS1_19SingleTileSchedulerILb1ELb0ELb1ELi128EEEEEEEEEvNT_6ParamsE,"a",@progbits
	.sectionflags	@""
	.align	4
.nv.constant0._ZN7cutlass13device_kernelIN5flash19enable_sm80_to_sm89INS1_16FlashAttnFwdSm80INS1_25CollectiveMainloopFwdSm80ILi4ELi1ELb0EN4cute5tupleIJNS5_1CILi128EEENS7_ILi64EEES8_EEELi128ENS_10bfloat16_tEfNS_4arch4Sm80ELb1ELb0ELb1ELb1ELb0ELb1ELb1ELb0EEENS1_21CollectiveEpilogueFwdINS6_IJS8_S8_S9_EEENS6_IJNS7_ILi1EEESH_SH_EEESB_SD_Li128ELb1ELb1ELb0ELb0EEENS1_19SingleTileSchedulerILb1ELb0ELb1ELi128EEEEEEEEEvNT_6ParamsE:
	.zero		1576


//--------------------- SYMBOLS --------------------------

	.type		.nv.reservedSmem.offset0,@object
	.size		.nv.reservedSmem.offset0,0x4
